//
// Generated by NVIDIA NVVM Compiler
//
// Compiler Build ID: CL-36424714
// Cuda compilation tools, release 13.0, V13.0.88
// Based on NVVM 20.0.0
//

.version 9.0
.target sm_100
.address_size 64

	// .globl	_Z25bench_row_rmsnorm_f32_dimPfS_S_iif
// _ZZ25bench_row_rmsnorm_f32_dimPfS_S_iifE4temp has been demoted
// _ZZ25bench_row_rmsnorm_f32_dimPfS_S_iifE10shared_val has been demoted
// _ZZ21bench_row_rmsnorm_f32ILi128EEvPfS0_S0_ifE4temp has been demoted
// _ZZ21bench_row_rmsnorm_f32ILi128EEvPfS0_S0_ifE10shared_val has been demoted
// _ZZ27bench_row_rmsnorm_pure_fp16ILi128EEvPK6__halfS2_PS0_ifE4temp has been demoted
// _ZZ27bench_row_rmsnorm_pure_fp16ILi128EEvPK6__halfS2_PS0_ifE10shared_val has been demoted
.global .align 1 .b8 _ZN34_INTERNAL_8a93bd71_4_k_cu_3877318d4cuda3std3__45__cpo5beginE[1];
.global .align 1 .b8 _ZN34_INTERNAL_8a93bd71_4_k_cu_3877318d4cuda3std3__45__cpo3endE[1];
.global .align 1 .b8 _ZN34_INTERNAL_8a93bd71_4_k_cu_3877318d4cuda3std3__45__cpo6cbeginE[1];
.global .align 1 .b8 _ZN34_INTERNAL_8a93bd71_4_k_cu_3877318d4cuda3std3__45__cpo4cendE[1];
.global .align 1 .b8 _ZN34_INTERNAL_8a93bd71_4_k_cu_3877318d4cuda3std3__45__cpo6rbeginE[1];
.global .align 1 .b8 _ZN34_INTERNAL_8a93bd71_4_k_cu_3877318d4cuda3std3__45__cpo4rendE[1];
.global .align 1 .b8 _ZN34_INTERNAL_8a93bd71_4_k_cu_3877318d4cuda3std3__45__cpo7crbeginE[1];
.global .align 1 .b8 _ZN34_INTERNAL_8a93bd71_4_k_cu_3877318d4cuda3std3__45__cpo5crendE[1];
.global .align 1 .b8 _ZN34_INTERNAL_8a93bd71_4_k_cu_3877318d4cuda3std3__436_GLOBAL__N__8a93bd71_4_k_cu_3877318d6ignoreE[1];
.global .align 1 .b8 _ZN34_INTERNAL_8a93bd71_4_k_cu_3877318d4cuda3std3__419piecewise_constructE[1];
.global .align 1 .b8 _ZN34_INTERNAL_8a93bd71_4_k_cu_3877318d4cuda3std3__48in_placeE[1];
.global .align 1 .b8 _ZN34_INTERNAL_8a93bd71_4_k_cu_3877318d4cuda3std3__420unreachable_sentinelE[1];
.global .align 1 .b8 _ZN34_INTERNAL_8a93bd71_4_k_cu_3877318d4cuda3std6ranges3__45__cpo4swapE[1];
.global .align 1 .b8 _ZN34_INTERNAL_8a93bd71_4_k_cu_3877318d4cuda3std6ranges3__45__cpo9iter_moveE[1];
.global .align 1 .b8 _ZN34_INTERNAL_8a93bd71_4_k_cu_3877318d4cuda3std6ranges3__45__cpo5beginE[1];
.global .align 1 .b8 _ZN34_INTERNAL_8a93bd71_4_k_cu_3877318d4cuda3std6ranges3__45__cpo3endE[1];
.global .align 1 .b8 _ZN34_INTERNAL_8a93bd71_4_k_cu_3877318d4cuda3std6ranges3__45__cpo6cbeginE[1];
.global .align 1 .b8 _ZN34_INTERNAL_8a93bd71_4_k_cu_3877318d4cuda3std6ranges3__45__cpo4cendE[1];
.global .align 1 .b8 _ZN34_INTERNAL_8a93bd71_4_k_cu_3877318d4cuda3std6ranges3__45__cpo7advanceE[1];
.global .align 1 .b8 _ZN34_INTERNAL_8a93bd71_4_k_cu_3877318d4cuda3std6ranges3__45__cpo9iter_swapE[1];
.global .align 1 .b8 _ZN34_INTERNAL_8a93bd71_4_k_cu_3877318d4cuda3std6ranges3__45__cpo4nextE[1];
.global .align 1 .b8 _ZN34_INTERNAL_8a93bd71_4_k_cu_3877318d4cuda3std6ranges3__45__cpo4prevE[1];
.global .align 1 .b8 _ZN34_INTERNAL_8a93bd71_4_k_cu_3877318d4cuda3std6ranges3__45__cpo4dataE[1];
.global .align 1 .b8 _ZN34_INTERNAL_8a93bd71_4_k_cu_3877318d4cuda3std6ranges3__45__cpo5cdataE[1];
.global .align 1 .b8 _ZN34_INTERNAL_8a93bd71_4_k_cu_3877318d4cuda3std6ranges3__45__cpo4sizeE[1];
.global .align 1 .b8 _ZN34_INTERNAL_8a93bd71_4_k_cu_3877318d4cuda3std6ranges3__45__cpo5ssizeE[1];
.global .align 1 .b8 _ZN34_INTERNAL_8a93bd71_4_k_cu_3877318d4cuda3std6ranges3__45__cpo8distanceE[1];
.global .align 1 .b8 _ZN34_INTERNAL_8a93bd71_4_k_cu_3877318d6thrust24THRUST_300001_SM_1000_NS6system6detail10sequential3seqE[1];

.visible .entry _Z25bench_row_rmsnorm_f32_dimPfS_S_iif(
	.param .u64 .ptr .align 1 _Z25bench_row_rmsnorm_f32_dimPfS_S_iif_param_0,
	.param .u64 .ptr .align 1 _Z25bench_row_rmsnorm_f32_dimPfS_S_iif_param_1,
	.param .u64 .ptr .align 1 _Z25bench_row_rmsnorm_f32_dimPfS_S_iif_param_2,
	.param .u32 _Z25bench_row_rmsnorm_f32_dimPfS_S_iif_param_3,
	.param .u32 _Z25bench_row_rmsnorm_f32_dimPfS_S_iif_param_4,
	.param .f32 _Z25bench_row_rmsnorm_f32_dimPfS_S_iif_param_5
)
{
	.reg .pred 	%p<20>;
	.reg .b32 	%r<118>;
	.reg .b32 	%f<178>;
	.reg .b64 	%rd<56>;
	// demoted variable
	.shared .align 4 .b8 _ZZ25bench_row_rmsnorm_f32_dimPfS_S_iifE4temp[24];
	// demoted variable
	.shared .align 4 .f32 _ZZ25bench_row_rmsnorm_f32_dimPfS_S_iifE10shared_val;
	ld.param.u64 	%rd13, [_Z25bench_row_rmsnorm_f32_dimPfS_S_iif_param_0];
	ld.param.u64 	%rd15, [_Z25bench_row_rmsnorm_f32_dimPfS_S_iif_param_1];
	ld.param.u64 	%rd14, [_Z25bench_row_rmsnorm_f32_dimPfS_S_iif_param_2];
	ld.param.u32 	%r52, [_Z25bench_row_rmsnorm_f32_dimPfS_S_iif_param_3];
	ld.param.u32 	%r51, [_Z25bench_row_rmsnorm_f32_dimPfS_S_iif_param_4];
	ld.param.f32 	%f13, [_Z25bench_row_rmsnorm_f32_dimPfS_S_iif_param_5];
	cvta.to.global.u64 	%rd1, %rd15;
	mov.u32 	%r1, %ctaid.x;
	mov.u32 	%r116, %tid.x;
	setp.ge.s32 	%p1, %r1, %r52;
	@%p1 bra 	$L__BB0_25;
	cvta.to.global.u64 	%rd2, %rd13;
	cvta.to.global.u64 	%rd16, %rd14;
	mul.lo.s32 	%r3, %r51, %r1;
	mul.wide.s32 	%rd17, %r3, 4;
	add.s64 	%rd3, %rd2, %rd17;
	add.s64 	%rd4, %rd16, %rd17;
	shr.s32 	%r53, %r51, 31;
	shr.u32 	%r54, %r53, 30;
	add.s32 	%r55, %r51, %r54;
	shr.s32 	%r4, %r55, 2;
	setp.ge.s32 	%p2, %r116, %r4;
	mov.f32 	%f175, 0f00000000;
	@%p2 bra 	$L__BB0_8;
	mov.u32 	%r5, %ntid.x;
	add.s32 	%r56, %r116, %r5;
	max.u32 	%r57, %r4, %r56;
	setp.lt.u32 	%p3, %r56, %r4;
	selp.u32 	%r58, 1, 0, %p3;
	add.s32 	%r59, %r56, %r58;
	sub.s32 	%r60, %r57, %r59;
	div.u32 	%r61, %r60, %r5;
	add.s32 	%r6, %r61, %r58;
	and.b32  	%r62, %r6, 3;
	setp.eq.s32 	%p4, %r62, 3;
	mov.f32 	%f175, 0f00000000;
	mov.u32 	%r105, %r116;
	@%p4 bra 	$L__BB0_5;
	mul.wide.u32 	%rd18, %r116, 16;
	add.s64 	%rd20, %rd18, %rd17;
	add.s64 	%rd54, %rd2, %rd20;
	mul.wide.u32 	%rd6, %r5, 16;
	add.s32 	%r63, %r6, 1;
	and.b32  	%r64, %r63, 3;
	neg.s32 	%r103, %r64;
	mov.f32 	%f175, 0f00000000;
	mov.u32 	%r105, %r116;
$L__BB0_4:
	.pragma "nounroll";
	ld.global.v4.f32 	{%f18, %f19, %f20, %f21}, [%rd54];
	mul.f32 	%f22, %f19, %f19;
	fma.rn.f32 	%f23, %f18, %f18, %f22;
	fma.rn.f32 	%f24, %f20, %f20, %f23;
	fma.rn.f32 	%f25, %f21, %f21, %f24;
	add.f32 	%f175, %f175, %f25;
	add.s32 	%r105, %r105, %r5;
	add.s64 	%rd54, %rd54, %rd6;
	add.s32 	%r103, %r103, 1;
	setp.ne.s32 	%p5, %r103, 0;
	@%p5 bra 	$L__BB0_4;
$L__BB0_5:
	setp.lt.u32 	%p6, %r6, 3;
	@%p6 bra 	$L__BB0_8;
	shl.b32 	%r65, %r5, 1;
	add.s32 	%r108, %r105, %r65;
	shl.b32 	%r14, %r5, 2;
	mad.lo.s32 	%r107, %r5, 3, %r105;
	add.s32 	%r106, %r5, %r105;
$L__BB0_7:
	mul.wide.u32 	%rd21, %r105, 16;
	add.s64 	%rd22, %rd3, %rd21;
	ld.global.v4.f32 	{%f26, %f27, %f28, %f29}, [%rd22];
	mul.f32 	%f30, %f27, %f27;
	fma.rn.f32 	%f31, %f26, %f26, %f30;
	fma.rn.f32 	%f32, %f28, %f28, %f31;
	fma.rn.f32 	%f33, %f29, %f29, %f32;
	add.f32 	%f34, %f175, %f33;
	add.s32 	%r66, %r105, %r5;
	mul.wide.u32 	%rd23, %r106, 16;
	add.s64 	%rd24, %rd3, %rd23;
	ld.global.v4.f32 	{%f35, %f36, %f37, %f38}, [%rd24];
	mul.f32 	%f39, %f36, %f36;
	fma.rn.f32 	%f40, %f35, %f35, %f39;
	fma.rn.f32 	%f41, %f37, %f37, %f40;
	fma.rn.f32 	%f42, %f38, %f38, %f41;
	add.f32 	%f43, %f34, %f42;
	add.s32 	%r67, %r66, %r5;
	mul.wide.u32 	%rd25, %r108, 16;
	add.s64 	%rd26, %rd3, %rd25;
	ld.global.v4.f32 	{%f44, %f45, %f46, %f47}, [%rd26];
	mul.f32 	%f48, %f45, %f45;
	fma.rn.f32 	%f49, %f44, %f44, %f48;
	fma.rn.f32 	%f50, %f46, %f46, %f49;
	fma.rn.f32 	%f51, %f47, %f47, %f50;
	add.f32 	%f52, %f43, %f51;
	add.s32 	%r68, %r67, %r5;
	mul.wide.u32 	%rd27, %r107, 16;
	add.s64 	%rd28, %rd3, %rd27;
	ld.global.v4.f32 	{%f53, %f54, %f55, %f56}, [%rd28];
	mul.f32 	%f57, %f54, %f54;
	fma.rn.f32 	%f58, %f53, %f53, %f57;
	fma.rn.f32 	%f59, %f55, %f55, %f58;
	fma.rn.f32 	%f60, %f56, %f56, %f59;
	add.f32 	%f175, %f52, %f60;
	add.s32 	%r105, %r68, %r5;
	add.s32 	%r108, %r108, %r14;
	add.s32 	%r107, %r107, %r14;
	add.s32 	%r106, %r106, %r14;
	setp.lt.s32 	%p7, %r105, %r4;
	@%p7 bra 	$L__BB0_7;
$L__BB0_8:
	shl.b32 	%r69, %r4, 2;
	add.s32 	%r117, %r69, %r116;
	setp.ge.s32 	%p8, %r117, %r51;
	@%p8 bra 	$L__BB0_11;
	mov.u32 	%r26, %ntid.x;
	mov.u32 	%r110, %r117;
$L__BB0_10:
	mul.wide.s32 	%rd29, %r110, 4;
	add.s64 	%rd30, %rd3, %rd29;
	ld.global.f32 	%f61, [%rd30];
	fma.rn.f32 	%f175, %f61, %f61, %f175;
	add.s32 	%r110, %r110, %r26;
	setp.lt.s32 	%p9, %r110, %r51;
	@%p9 bra 	$L__BB0_10;
$L__BB0_11:
	// begin inline asm
	mov.u32 %r70, %laneid;
	// end inline asm
	mov.b32 	%r71, 1;
	mov.b32 	%r84, 31;
	mov.b32 	%r85, -1;
	// begin inline asm
	{  .reg .f32 r0;  .reg .pred p;  shfl.sync.down.b32 r0|p, %f175, %r71, %r84, %r85;  @p add.f32 r0, r0, %f175;  mov.f32 %f62, r0;}
	// end inline asm
	mov.b32 	%r74, 2;
	// begin inline asm
	{  .reg .f32 r0;  .reg .pred p;  shfl.sync.down.b32 r0|p, %f62, %r74, %r84, %r85;  @p add.f32 r0, r0, %f62;  mov.f32 %f65, r0;}
	// end inline asm
	mov.b32 	%r77, 4;
	// begin inline asm
	{  .reg .f32 r0;  .reg .pred p;  shfl.sync.down.b32 r0|p, %f65, %r77, %r84, %r85;  @p add.f32 r0, r0, %f65;  mov.f32 %f68, r0;}
	// end inline asm
	mov.b32 	%r80, 8;
	// begin inline asm
	{  .reg .f32 r0;  .reg .pred p;  shfl.sync.down.b32 r0|p, %f68, %r80, %r84, %r85;  @p add.f32 r0, r0, %f68;  mov.f32 %f71, r0;}
	// end inline asm
	mov.b32 	%r83, 16;
	// begin inline asm
	{  .reg .f32 r0;  .reg .pred p;  shfl.sync.down.b32 r0|p, %f71, %r83, %r84, %r85;  @p add.f32 r0, r0, %f71;  mov.f32 %f74, r0;}
	// end inline asm
	setp.ne.s32 	%p10, %r70, 0;
	@%p10 bra 	$L__BB0_13;
	shr.u32 	%r86, %r116, 3;
	and.b32  	%r87, %r86, 124;
	mov.u32 	%r88, _ZZ25bench_row_rmsnorm_f32_dimPfS_S_iifE4temp;
	add.s32 	%r89, %r88, %r87;
	st.shared.f32 	[%r89+4], %f74;
$L__BB0_13:
	bar.sync 	0;
	setp.ne.s32 	%p11, %r116, 0;
	@%p11 bra 	$L__BB0_15;
	ld.shared.f32 	%f77, [_ZZ25bench_row_rmsnorm_f32_dimPfS_S_iifE4temp+8];
	add.f32 	%f78, %f74, %f77;
	ld.shared.f32 	%f79, [_ZZ25bench_row_rmsnorm_f32_dimPfS_S_iifE4temp+12];
	add.f32 	%f80, %f78, %f79;
	ld.shared.f32 	%f81, [_ZZ25bench_row_rmsnorm_f32_dimPfS_S_iifE4temp+16];
	add.f32 	%f82, %f80, %f81;
	st.shared.f32 	[_ZZ25bench_row_rmsnorm_f32_dimPfS_S_iifE10shared_val], %f82;
$L__BB0_15:
	setp.ge.s32 	%p12, %r116, %r4;
	bar.sync 	0;
	ld.shared.f32 	%f83, [_ZZ25bench_row_rmsnorm_f32_dimPfS_S_iifE10shared_val];
	cvt.rn.f32.s32 	%f84, %r51;
	div.rn.f32 	%f85, %f83, %f84;
	add.f32 	%f86, %f13, %f85;
	rsqrt.approx.f32 	%f12, %f86;
	@%p12 bra 	$L__BB0_22;
	mov.u32 	%r29, %ntid.x;
	add.s32 	%r90, %r116, %r29;
	max.u32 	%r91, %r4, %r90;
	setp.lt.u32 	%p13, %r90, %r4;
	selp.u32 	%r92, 1, 0, %p13;
	add.s32 	%r93, %r90, %r92;
	sub.s32 	%r94, %r91, %r93;
	div.u32 	%r95, %r94, %r29;
	add.s32 	%r30, %r95, %r92;
	and.b32  	%r96, %r30, 3;
	setp.eq.s32 	%p14, %r96, 3;
	@%p14 bra 	$L__BB0_19;
	add.s32 	%r97, %r30, 1;
	and.b32  	%r98, %r97, 3;
	mul.wide.u32 	%rd55, %r116, 16;
	mul.wide.u32 	%rd10, %r29, 16;
	neg.s32 	%r111, %r98;
	mad.lo.s32 	%r116, %r29, %r98, %r116;
$L__BB0_18:
	.pragma "nounroll";
	add.s64 	%rd31, %rd3, %rd55;
	ld.global.v4.f32 	{%f87, %f88, %f89, %f90}, [%rd31];
	add.s64 	%rd32, %rd1, %rd55;
	ld.global.v4.f32 	{%f91, %f92, %f93, %f94}, [%rd32];
	mul.f32 	%f95, %f12, %f87;
	mul.f32 	%f96, %f95, %f91;
	mul.f32 	%f97, %f12, %f88;
	mul.f32 	%f98, %f97, %f92;
	mul.f32 	%f99, %f12, %f89;
	mul.f32 	%f100, %f99, %f93;
	mul.f32 	%f101, %f12, %f90;
	mul.f32 	%f102, %f101, %f94;
	add.s64 	%rd33, %rd4, %rd55;
	st.global.v4.f32 	[%rd33], {%f96, %f98, %f100, %f102};
	add.s64 	%rd55, %rd55, %rd10;
	add.s32 	%r111, %r111, 1;
	setp.ne.s32 	%p15, %r111, 0;
	@%p15 bra 	$L__BB0_18;
$L__BB0_19:
	setp.lt.u32 	%p16, %r30, 3;
	@%p16 bra 	$L__BB0_22;
	shl.b32 	%r99, %r29, 1;
	add.s32 	%r115, %r116, %r99;
	shl.b32 	%r37, %r29, 2;
	mad.lo.s32 	%r114, %r29, 3, %r116;
	add.s32 	%r113, %r29, %r116;
$L__BB0_21:
	mul.wide.u32 	%rd34, %r116, 16;
	add.s64 	%rd35, %rd3, %rd34;
	ld.global.v4.f32 	{%f103, %f104, %f105, %f106}, [%rd35];
	add.s64 	%rd36, %rd1, %rd34;
	ld.global.v4.f32 	{%f107, %f108, %f109, %f110}, [%rd36];
	mul.f32 	%f111, %f12, %f103;
	mul.f32 	%f112, %f111, %f107;
	mul.f32 	%f113, %f12, %f104;
	mul.f32 	%f114, %f113, %f108;
	mul.f32 	%f115, %f12, %f105;
	mul.f32 	%f116, %f115, %f109;
	mul.f32 	%f117, %f12, %f106;
	mul.f32 	%f118, %f117, %f110;
	add.s64 	%rd37, %rd4, %rd34;
	st.global.v4.f32 	[%rd37], {%f112, %f114, %f116, %f118};
	add.s32 	%r100, %r116, %r29;
	mul.wide.u32 	%rd38, %r113, 16;
	add.s64 	%rd39, %rd3, %rd38;
	ld.global.v4.f32 	{%f119, %f120, %f121, %f122}, [%rd39];
	add.s64 	%rd40, %rd1, %rd38;
	ld.global.v4.f32 	{%f123, %f124, %f125, %f126}, [%rd40];
	mul.f32 	%f127, %f12, %f119;
	mul.f32 	%f128, %f127, %f123;
	mul.f32 	%f129, %f12, %f120;
	mul.f32 	%f130, %f129, %f124;
	mul.f32 	%f131, %f12, %f121;
	mul.f32 	%f132, %f131, %f125;
	mul.f32 	%f133, %f12, %f122;
	mul.f32 	%f134, %f133, %f126;
	add.s64 	%rd41, %rd4, %rd38;
	st.global.v4.f32 	[%rd41], {%f128, %f130, %f132, %f134};
	add.s32 	%r101, %r100, %r29;
	mul.wide.u32 	%rd42, %r115, 16;
	add.s64 	%rd43, %rd3, %rd42;
	ld.global.v4.f32 	{%f135, %f136, %f137, %f138}, [%rd43];
	add.s64 	%rd44, %rd1, %rd42;
	ld.global.v4.f32 	{%f139, %f140, %f141, %f142}, [%rd44];
	mul.f32 	%f143, %f12, %f135;
	mul.f32 	%f144, %f143, %f139;
	mul.f32 	%f145, %f12, %f136;
	mul.f32 	%f146, %f145, %f140;
	mul.f32 	%f147, %f12, %f137;
	mul.f32 	%f148, %f147, %f141;
	mul.f32 	%f149, %f12, %f138;
	mul.f32 	%f150, %f149, %f142;
	add.s64 	%rd45, %rd4, %rd42;
	st.global.v4.f32 	[%rd45], {%f144, %f146, %f148, %f150};
	add.s32 	%r102, %r101, %r29;
	mul.wide.u32 	%rd46, %r114, 16;
	add.s64 	%rd47, %rd3, %rd46;
	ld.global.v4.f32 	{%f151, %f152, %f153, %f154}, [%rd47];
	add.s64 	%rd48, %rd1, %rd46;
	ld.global.v4.f32 	{%f155, %f156, %f157, %f158}, [%rd48];
	mul.f32 	%f159, %f12, %f151;
	mul.f32 	%f160, %f159, %f155;
	mul.f32 	%f161, %f12, %f152;
	mul.f32 	%f162, %f161, %f156;
	mul.f32 	%f163, %f12, %f153;
	mul.f32 	%f164, %f163, %f157;
	mul.f32 	%f165, %f12, %f154;
	mul.f32 	%f166, %f165, %f158;
	add.s64 	%rd49, %rd4, %rd46;
	st.global.v4.f32 	[%rd49], {%f160, %f162, %f164, %f166};
	add.s32 	%r116, %r102, %r29;
	add.s32 	%r115, %r115, %r37;
	add.s32 	%r114, %r114, %r37;
	add.s32 	%r113, %r113, %r37;
	setp.lt.s32 	%p17, %r116, %r4;
	@%p17 bra 	$L__BB0_21;
$L__BB0_22:
	setp.ge.s32 	%p18, %r117, %r51;
	@%p18 bra 	$L__BB0_25;
	mov.u32 	%r40, %ntid.x;
$L__BB0_24:
	mul.wide.s32 	%rd50, %r117, 4;
	add.s64 	%rd51, %rd1, %rd50;
	ld.global.f32 	%f167, [%rd51];
	add.s64 	%rd52, %rd3, %rd50;
	ld.global.f32 	%f168, [%rd52];
	mul.f32 	%f169, %f167, %f168;
	mul.f32 	%f170, %f12, %f169;
	add.s64 	%rd53, %rd4, %rd50;
	st.global.f32 	[%rd53], %f170;
	add.s32 	%r117, %r117, %r40;
	setp.lt.s32 	%p19, %r117, %r51;
	@%p19 bra 	$L__BB0_24;
$L__BB0_25:
	ret;

}
	// .globl	_Z21bench_row_rmsnorm_f32ILi128EEvPfS0_S0_if
.visible .entry _Z21bench_row_rmsnorm_f32ILi128EEvPfS0_S0_if(
	.param .u64 .ptr .align 1 _Z21bench_row_rmsnorm_f32ILi128EEvPfS0_S0_if_param_0,
	.param .u64 .ptr .align 1 _Z21bench_row_rmsnorm_f32ILi128EEvPfS0_S0_if_param_1,
	.param .u64 .ptr .align 1 _Z21bench_row_rmsnorm_f32ILi128EEvPfS0_S0_if_param_2,
	.param .u32 _Z21bench_row_rmsnorm_f32ILi128EEvPfS0_S0_if_param_3,
	.param .f32 _Z21bench_row_rmsnorm_f32ILi128EEvPfS0_S0_if_param_4
)
{
	.reg .pred 	%p<19>;
	.reg .b32 	%r<115>;
	.reg .b32 	%f<178>;
	.reg .b64 	%rd<51>;
	// demoted variable
	.shared .align 4 .b8 _ZZ21bench_row_rmsnorm_f32ILi128EEvPfS0_S0_ifE4temp[24];
	// demoted variable
	.shared .align 4 .f32 _ZZ21bench_row_rmsnorm_f32ILi128EEvPfS0_S0_ifE10shared_val;
	ld.param.u64 	%rd12, [_Z21bench_row_rmsnorm_f32ILi128EEvPfS0_S0_if_param_0];
	ld.param.u64 	%rd13, [_Z21bench_row_rmsnorm_f32ILi128EEvPfS0_S0_if_param_1];
	ld.param.u64 	%rd14, [_Z21bench_row_rmsnorm_f32ILi128EEvPfS0_S0_if_param_2];
	ld.param.u32 	%r49, [_Z21bench_row_rmsnorm_f32ILi128EEvPfS0_S0_if_param_3];
	ld.param.f32 	%f13, [_Z21bench_row_rmsnorm_f32ILi128EEvPfS0_S0_if_param_4];
	cvta.to.global.u64 	%rd1, %rd14;
	cvta.to.global.u64 	%rd2, %rd12;
	cvta.to.global.u64 	%rd3, %rd13;
	mov.u32 	%r113, %tid.x;
	shr.s32 	%r50, %r49, 31;
	shr.u32 	%r51, %r50, 30;
	add.s32 	%r52, %r49, %r51;
	shr.s32 	%r2, %r52, 2;
	setp.ge.s32 	%p1, %r113, %r2;
	mov.f32 	%f175, 0f00000000;
	@%p1 bra 	$L__BB1_7;
	mov.u32 	%r3, %ntid.x;
	add.s32 	%r53, %r113, %r3;
	max.u32 	%r54, %r2, %r53;
	setp.lt.u32 	%p2, %r53, %r2;
	selp.u32 	%r55, 1, 0, %p2;
	add.s32 	%r56, %r53, %r55;
	sub.s32 	%r57, %r54, %r56;
	div.u32 	%r58, %r57, %r3;
	add.s32 	%r4, %r58, %r55;
	and.b32  	%r59, %r4, 3;
	setp.eq.s32 	%p3, %r59, 3;
	mov.f32 	%f175, 0f00000000;
	mov.u32 	%r102, %r113;
	@%p3 bra 	$L__BB1_4;
	mul.wide.u32 	%rd15, %r113, 16;
	add.s64 	%rd49, %rd2, %rd15;
	mul.wide.u32 	%rd5, %r3, 16;
	add.s32 	%r60, %r4, 1;
	and.b32  	%r61, %r60, 3;
	neg.s32 	%r100, %r61;
	mov.f32 	%f175, 0f00000000;
	mov.u32 	%r102, %r113;
$L__BB1_3:
	.pragma "nounroll";
	ld.global.v4.f32 	{%f18, %f19, %f20, %f21}, [%rd49];
	mul.f32 	%f22, %f19, %f19;
	fma.rn.f32 	%f23, %f18, %f18, %f22;
	fma.rn.f32 	%f24, %f20, %f20, %f23;
	fma.rn.f32 	%f25, %f21, %f21, %f24;
	add.f32 	%f175, %f175, %f25;
	add.s32 	%r102, %r102, %r3;
	add.s64 	%rd49, %rd49, %rd5;
	add.s32 	%r100, %r100, 1;
	setp.ne.s32 	%p4, %r100, 0;
	@%p4 bra 	$L__BB1_3;
$L__BB1_4:
	setp.lt.u32 	%p5, %r4, 3;
	@%p5 bra 	$L__BB1_7;
	shl.b32 	%r62, %r3, 1;
	add.s32 	%r105, %r102, %r62;
	shl.b32 	%r12, %r3, 2;
	mad.lo.s32 	%r104, %r3, 3, %r102;
	add.s32 	%r103, %r3, %r102;
$L__BB1_6:
	mul.wide.u32 	%rd16, %r102, 16;
	add.s64 	%rd17, %rd2, %rd16;
	ld.global.v4.f32 	{%f26, %f27, %f28, %f29}, [%rd17];
	mul.f32 	%f30, %f27, %f27;
	fma.rn.f32 	%f31, %f26, %f26, %f30;
	fma.rn.f32 	%f32, %f28, %f28, %f31;
	fma.rn.f32 	%f33, %f29, %f29, %f32;
	add.f32 	%f34, %f175, %f33;
	add.s32 	%r63, %r102, %r3;
	mul.wide.u32 	%rd18, %r103, 16;
	add.s64 	%rd19, %rd2, %rd18;
	ld.global.v4.f32 	{%f35, %f36, %f37, %f38}, [%rd19];
	mul.f32 	%f39, %f36, %f36;
	fma.rn.f32 	%f40, %f35, %f35, %f39;
	fma.rn.f32 	%f41, %f37, %f37, %f40;
	fma.rn.f32 	%f42, %f38, %f38, %f41;
	add.f32 	%f43, %f34, %f42;
	add.s32 	%r64, %r63, %r3;
	mul.wide.u32 	%rd20, %r105, 16;
	add.s64 	%rd21, %rd2, %rd20;
	ld.global.v4.f32 	{%f44, %f45, %f46, %f47}, [%rd21];
	mul.f32 	%f48, %f45, %f45;
	fma.rn.f32 	%f49, %f44, %f44, %f48;
	fma.rn.f32 	%f50, %f46, %f46, %f49;
	fma.rn.f32 	%f51, %f47, %f47, %f50;
	add.f32 	%f52, %f43, %f51;
	add.s32 	%r65, %r64, %r3;
	mul.wide.u32 	%rd22, %r104, 16;
	add.s64 	%rd23, %rd2, %rd22;
	ld.global.v4.f32 	{%f53, %f54, %f55, %f56}, [%rd23];
	mul.f32 	%f57, %f54, %f54;
	fma.rn.f32 	%f58, %f53, %f53, %f57;
	fma.rn.f32 	%f59, %f55, %f55, %f58;
	fma.rn.f32 	%f60, %f56, %f56, %f59;
	add.f32 	%f175, %f52, %f60;
	add.s32 	%r102, %r65, %r3;
	add.s32 	%r105, %r105, %r12;
	add.s32 	%r104, %r104, %r12;
	add.s32 	%r103, %r103, %r12;
	setp.lt.s32 	%p6, %r102, %r2;
	@%p6 bra 	$L__BB1_6;
$L__BB1_7:
	shl.b32 	%r66, %r2, 2;
	add.s32 	%r114, %r66, %r113;
	setp.ge.s32 	%p7, %r114, %r49;
	@%p7 bra 	$L__BB1_10;
	mov.u32 	%r24, %ntid.x;
	mov.u32 	%r107, %r114;
$L__BB1_9:
	mul.wide.s32 	%rd24, %r107, 4;
	add.s64 	%rd25, %rd2, %rd24;
	ld.global.f32 	%f61, [%rd25];
	fma.rn.f32 	%f175, %f61, %f61, %f175;
	add.s32 	%r107, %r107, %r24;
	setp.lt.s32 	%p8, %r107, %r49;
	@%p8 bra 	$L__BB1_9;
$L__BB1_10:
	// begin inline asm
	mov.u32 %r67, %laneid;
	// end inline asm
	mov.b32 	%r68, 1;
	mov.b32 	%r81, 31;
	mov.b32 	%r82, -1;
	// begin inline asm
	{  .reg .f32 r0;  .reg .pred p;  shfl.sync.down.b32 r0|p, %f175, %r68, %r81, %r82;  @p add.f32 r0, r0, %f175;  mov.f32 %f62, r0;}
	// end inline asm
	mov.b32 	%r71, 2;
	// begin inline asm
	{  .reg .f32 r0;  .reg .pred p;  shfl.sync.down.b32 r0|p, %f62, %r71, %r81, %r82;  @p add.f32 r0, r0, %f62;  mov.f32 %f65, r0;}
	// end inline asm
	mov.b32 	%r74, 4;
	// begin inline asm
	{  .reg .f32 r0;  .reg .pred p;  shfl.sync.down.b32 r0|p, %f65, %r74, %r81, %r82;  @p add.f32 r0, r0, %f65;  mov.f32 %f68, r0;}
	// end inline asm
	mov.b32 	%r77, 8;
	// begin inline asm
	{  .reg .f32 r0;  .reg .pred p;  shfl.sync.down.b32 r0|p, %f68, %r77, %r81, %r82;  @p add.f32 r0, r0, %f68;  mov.f32 %f71, r0;}
	// end inline asm
	mov.b32 	%r80, 16;
	// begin inline asm
	{  .reg .f32 r0;  .reg .pred p;  shfl.sync.down.b32 r0|p, %f71, %r80, %r81, %r82;  @p add.f32 r0, r0, %f71;  mov.f32 %f74, r0;}
	// end inline asm
	setp.ne.s32 	%p9, %r67, 0;
	@%p9 bra 	$L__BB1_12;
	shr.u32 	%r83, %r113, 3;
	and.b32  	%r84, %r83, 124;
	mov.u32 	%r85, _ZZ21bench_row_rmsnorm_f32ILi128EEvPfS0_S0_ifE4temp;
	add.s32 	%r86, %r85, %r84;
	st.shared.f32 	[%r86+4], %f74;
$L__BB1_12:
	bar.sync 	0;
	setp.ne.s32 	%p10, %r113, 0;
	@%p10 bra 	$L__BB1_14;
	ld.shared.f32 	%f77, [_ZZ21bench_row_rmsnorm_f32ILi128EEvPfS0_S0_ifE4temp+8];
	add.f32 	%f78, %f74, %f77;
	ld.shared.f32 	%f79, [_ZZ21bench_row_rmsnorm_f32ILi128EEvPfS0_S0_ifE4temp+12];
	add.f32 	%f80, %f78, %f79;
	ld.shared.f32 	%f81, [_ZZ21bench_row_rmsnorm_f32ILi128EEvPfS0_S0_ifE4temp+16];
	add.f32 	%f82, %f80, %f81;
	st.shared.f32 	[_ZZ21bench_row_rmsnorm_f32ILi128EEvPfS0_S0_ifE10shared_val], %f82;
$L__BB1_14:
	setp.ge.s32 	%p11, %r113, %r2;
	bar.sync 	0;
	ld.shared.f32 	%f83, [_ZZ21bench_row_rmsnorm_f32ILi128EEvPfS0_S0_ifE10shared_val];
	cvt.rn.f32.s32 	%f84, %r49;
	div.rn.f32 	%f85, %f83, %f84;
	add.f32 	%f86, %f13, %f85;
	rsqrt.approx.f32 	%f12, %f86;
	@%p11 bra 	$L__BB1_21;
	mov.u32 	%r27, %ntid.x;
	add.s32 	%r87, %r113, %r27;
	max.u32 	%r88, %r2, %r87;
	setp.lt.u32 	%p12, %r87, %r2;
	selp.u32 	%r89, 1, 0, %p12;
	add.s32 	%r90, %r87, %r89;
	sub.s32 	%r91, %r88, %r90;
	div.u32 	%r92, %r91, %r27;
	add.s32 	%r28, %r92, %r89;
	and.b32  	%r93, %r28, 3;
	setp.eq.s32 	%p13, %r93, 3;
	@%p13 bra 	$L__BB1_18;
	add.s32 	%r94, %r28, 1;
	and.b32  	%r95, %r94, 3;
	mul.wide.u32 	%rd50, %r113, 16;
	mul.wide.u32 	%rd9, %r27, 16;
	neg.s32 	%r108, %r95;
	mad.lo.s32 	%r113, %r27, %r95, %r113;
$L__BB1_17:
	.pragma "nounroll";
	add.s64 	%rd26, %rd2, %rd50;
	ld.global.v4.f32 	{%f87, %f88, %f89, %f90}, [%rd26];
	add.s64 	%rd27, %rd3, %rd50;
	ld.global.v4.f32 	{%f91, %f92, %f93, %f94}, [%rd27];
	mul.f32 	%f95, %f12, %f87;
	mul.f32 	%f96, %f95, %f91;
	mul.f32 	%f97, %f12, %f88;
	mul.f32 	%f98, %f97, %f92;
	mul.f32 	%f99, %f12, %f89;
	mul.f32 	%f100, %f99, %f93;
	mul.f32 	%f101, %f12, %f90;
	mul.f32 	%f102, %f101, %f94;
	add.s64 	%rd28, %rd1, %rd50;
	st.global.v4.f32 	[%rd28], {%f96, %f98, %f100, %f102};
	add.s64 	%rd50, %rd50, %rd9;
	add.s32 	%r108, %r108, 1;
	setp.ne.s32 	%p14, %r108, 0;
	@%p14 bra 	$L__BB1_17;
$L__BB1_18:
	setp.lt.u32 	%p15, %r28, 3;
	@%p15 bra 	$L__BB1_21;
	shl.b32 	%r96, %r27, 1;
	add.s32 	%r112, %r113, %r96;
	shl.b32 	%r35, %r27, 2;
	mad.lo.s32 	%r111, %r27, 3, %r113;
	add.s32 	%r110, %r27, %r113;
$L__BB1_20:
	mul.wide.u32 	%rd29, %r113, 16;
	add.s64 	%rd30, %rd2, %rd29;
	ld.global.v4.f32 	{%f103, %f104, %f105, %f106}, [%rd30];
	add.s64 	%rd31, %rd3, %rd29;
	ld.global.v4.f32 	{%f107, %f108, %f109, %f110}, [%rd31];
	mul.f32 	%f111, %f12, %f103;
	mul.f32 	%f112, %f111, %f107;
	mul.f32 	%f113, %f12, %f104;
	mul.f32 	%f114, %f113, %f108;
	mul.f32 	%f115, %f12, %f105;
	mul.f32 	%f116, %f115, %f109;
	mul.f32 	%f117, %f12, %f106;
	mul.f32 	%f118, %f117, %f110;
	add.s64 	%rd32, %rd1, %rd29;
	st.global.v4.f32 	[%rd32], {%f112, %f114, %f116, %f118};
	add.s32 	%r97, %r113, %r27;
	mul.wide.u32 	%rd33, %r110, 16;
	add.s64 	%rd34, %rd2, %rd33;
	ld.global.v4.f32 	{%f119, %f120, %f121, %f122}, [%rd34];
	add.s64 	%rd35, %rd3, %rd33;
	ld.global.v4.f32 	{%f123, %f124, %f125, %f126}, [%rd35];
	mul.f32 	%f127, %f12, %f119;
	mul.f32 	%f128, %f127, %f123;
	mul.f32 	%f129, %f12, %f120;
	mul.f32 	%f130, %f129, %f124;
	mul.f32 	%f131, %f12, %f121;
	mul.f32 	%f132, %f131, %f125;
	mul.f32 	%f133, %f12, %f122;
	mul.f32 	%f134, %f133, %f126;
	add.s64 	%rd36, %rd1, %rd33;
	st.global.v4.f32 	[%rd36], {%f128, %f130, %f132, %f134};
	add.s32 	%r98, %r97, %r27;
	mul.wide.u32 	%rd37, %r112, 16;
	add.s64 	%rd38, %rd2, %rd37;
	ld.global.v4.f32 	{%f135, %f136, %f137, %f138}, [%rd38];
	add.s64 	%rd39, %rd3, %rd37;
	ld.global.v4.f32 	{%f139, %f140, %f141, %f142}, [%rd39];
	mul.f32 	%f143, %f12, %f135;
	mul.f32 	%f144, %f143, %f139;
	mul.f32 	%f145, %f12, %f136;
	mul.f32 	%f146, %f145, %f140;
	mul.f32 	%f147, %f12, %f137;
	mul.f32 	%f148, %f147, %f141;
	mul.f32 	%f149, %f12, %f138;
	mul.f32 	%f150, %f149, %f142;
	add.s64 	%rd40, %rd1, %rd37;
	st.global.v4.f32 	[%rd40], {%f144, %f146, %f148, %f150};
	add.s32 	%r99, %r98, %r27;
	mul.wide.u32 	%rd41, %r111, 16;
	add.s64 	%rd42, %rd2, %rd41;
	ld.global.v4.f32 	{%f151, %f152, %f153, %f154}, [%rd42];
	add.s64 	%rd43, %rd3, %rd41;
	ld.global.v4.f32 	{%f155, %f156, %f157, %f158}, [%rd43];
	mul.f32 	%f159, %f12, %f151;
	mul.f32 	%f160, %f159, %f155;
	mul.f32 	%f161, %f12, %f152;
	mul.f32 	%f162, %f161, %f156;
	mul.f32 	%f163, %f12, %f153;
	mul.f32 	%f164, %f163, %f157;
	mul.f32 	%f165, %f12, %f154;
	mul.f32 	%f166, %f165, %f158;
	add.s64 	%rd44, %rd1, %rd41;
	st.global.v4.f32 	[%rd44], {%f160, %f162, %f164, %f166};
	add.s32 	%r113, %r99, %r27;
	add.s32 	%r112, %r112, %r35;
	add.s32 	%r111, %r111, %r35;
	add.s32 	%r110, %r110, %r35;
	setp.lt.s32 	%p16, %r113, %r2;
	@%p16 bra 	$L__BB1_20;
$L__BB1_21:
	setp.ge.s32 	%p17, %r114, %r49;
	@%p17 bra 	$L__BB1_24;
	mov.u32 	%r38, %ntid.x;
$L__BB1_23:
	mul.wide.s32 	%rd45, %r114, 4;
	add.s64 	%rd46, %rd3, %rd45;
	ld.global.f32 	%f167, [%rd46];
	add.s64 	%rd47, %rd2, %rd45;
	ld.global.f32 	%f168, [%rd47];
	mul.f32 	%f169, %f167, %f168;
	mul.f32 	%f170, %f12, %f169;
	add.s64 	%rd48, %rd1, %rd45;
	st.global.f32 	[%rd48], %f170;
	add.s32 	%r114, %r114, %r38;
	setp.lt.s32 	%p18, %r114, %r49;
	@%p18 bra 	$L__BB1_23;
$L__BB1_24:
	ret;

}
	// .globl	_Z27bench_row_rmsnorm_pure_fp16ILi128EEvPK6__halfS2_PS0_if
.visible .entry _Z27bench_row_rmsnorm_pure_fp16ILi128EEvPK6__halfS2_PS0_if(
	.param .u64 .ptr .align 1 _Z27bench_row_rmsnorm_pure_fp16ILi128EEvPK6__halfS2_PS0_if_param_0,
	.param .u64 .ptr .align 1 _Z27bench_row_rmsnorm_pure_fp16ILi128EEvPK6__halfS2_PS0_if_param_1,
	.param .u64 .ptr .align 1 _Z27bench_row_rmsnorm_pure_fp16ILi128EEvPK6__halfS2_PS0_if_param_2,
	.param .u32 _Z27bench_row_rmsnorm_pure_fp16ILi128EEvPK6__halfS2_PS0_if_param_3,
	.param .f32 _Z27bench_row_rmsnorm_pure_fp16ILi128EEvPK6__halfS2_PS0_if_param_4
)
{
	.reg .pred 	%p<19>;
	.reg .b16 	%rs<5>;
	.reg .b32 	%r<149>;
	.reg .b32 	%f<118>;
	.reg .b64 	%rd<51>;
	// demoted variable
	.shared .align 4 .b8 _ZZ27bench_row_rmsnorm_pure_fp16ILi128EEvPK6__halfS2_PS0_ifE4temp[24];
	// demoted variable
	.shared .align 4 .f32 _ZZ27bench_row_rmsnorm_pure_fp16ILi128EEvPK6__halfS2_PS0_ifE10shared_val;
	ld.param.u64 	%rd12, [_Z27bench_row_rmsnorm_pure_fp16ILi128EEvPK6__halfS2_PS0_if_param_0];
	ld.param.u64 	%rd13, [_Z27bench_row_rmsnorm_pure_fp16ILi128EEvPK6__halfS2_PS0_if_param_1];
	ld.param.u64 	%rd14, [_Z27bench_row_rmsnorm_pure_fp16ILi128EEvPK6__halfS2_PS0_if_param_2];
	ld.param.u32 	%r49, [_Z27bench_row_rmsnorm_pure_fp16ILi128EEvPK6__halfS2_PS0_if_param_3];
	ld.param.f32 	%f13, [_Z27bench_row_rmsnorm_pure_fp16ILi128EEvPK6__halfS2_PS0_if_param_4];
	cvta.to.global.u64 	%rd1, %rd14;
	cvta.to.global.u64 	%rd2, %rd13;
	cvta.to.global.u64 	%rd3, %rd12;
	mov.u32 	%r147, %tid.x;
	shr.u32 	%r50, %r49, 31;
	add.s32 	%r51, %r49, %r50;
	shr.s32 	%r2, %r51, 1;
	setp.ge.s32 	%p1, %r147, %r2;
	mov.f32 	%f115, 0f00000000;
	@%p1 bra 	$L__BB2_7;
	mov.u32 	%r3, %ntid.x;
	add.s32 	%r52, %r147, %r3;
	max.u32 	%r53, %r2, %r52;
	setp.lt.u32 	%p2, %r52, %r2;
	selp.u32 	%r54, 1, 0, %p2;
	add.s32 	%r55, %r52, %r54;
	sub.s32 	%r56, %r53, %r55;
	div.u32 	%r57, %r56, %r3;
	add.s32 	%r4, %r57, %r54;
	and.b32  	%r58, %r4, 3;
	setp.eq.s32 	%p3, %r58, 3;
	mov.f32 	%f115, 0f00000000;
	mov.u32 	%r136, %r147;
	@%p3 bra 	$L__BB2_4;
	mul.wide.u32 	%rd15, %r147, 4;
	add.s64 	%rd49, %rd3, %rd15;
	mul.wide.u32 	%rd5, %r3, 4;
	add.s32 	%r59, %r4, 1;
	and.b32  	%r60, %r59, 3;
	neg.s32 	%r134, %r60;
	mov.f32 	%f115, 0f00000000;
	mov.u32 	%r136, %r147;
$L__BB2_3:
	.pragma "nounroll";
	ld.global.u32 	%r61, [%rd49];
	// begin inline asm
	{.reg .f16 low,high;
  mov.b32 {low,high},%r61;
  cvt.f32.f16 %f18, low;}

	// end inline asm
	// begin inline asm
	{.reg .f16 low,high;
  mov.b32 {low,high},%r61;
  cvt.f32.f16 %f19, high;}

	// end inline asm
	mul.f32 	%f20, %f19, %f19;
	fma.rn.f32 	%f21, %f18, %f18, %f20;
	add.f32 	%f115, %f115, %f21;
	add.s32 	%r136, %r136, %r3;
	add.s64 	%rd49, %rd49, %rd5;
	add.s32 	%r134, %r134, 1;
	setp.ne.s32 	%p4, %r134, 0;
	@%p4 bra 	$L__BB2_3;
$L__BB2_4:
	setp.lt.u32 	%p5, %r4, 3;
	@%p5 bra 	$L__BB2_7;
	shl.b32 	%r63, %r3, 1;
	add.s32 	%r139, %r136, %r63;
	shl.b32 	%r12, %r3, 2;
	mad.lo.s32 	%r138, %r3, 3, %r136;
	add.s32 	%r137, %r3, %r136;
$L__BB2_6:
	mul.wide.u32 	%rd16, %r136, 4;
	add.s64 	%rd17, %rd3, %rd16;
	ld.global.u32 	%r64, [%rd17];
	// begin inline asm
	{.reg .f16 low,high;
  mov.b32 {low,high},%r64;
  cvt.f32.f16 %f22, low;}

	// end inline asm
	// begin inline asm
	{.reg .f16 low,high;
  mov.b32 {low,high},%r64;
  cvt.f32.f16 %f23, high;}

	// end inline asm
	mul.f32 	%f30, %f23, %f23;
	fma.rn.f32 	%f31, %f22, %f22, %f30;
	add.f32 	%f32, %f115, %f31;
	add.s32 	%r72, %r136, %r3;
	mul.wide.u32 	%rd18, %r137, 4;
	add.s64 	%rd19, %rd3, %rd18;
	ld.global.u32 	%r66, [%rd19];
	// begin inline asm
	{.reg .f16 low,high;
  mov.b32 {low,high},%r66;
  cvt.f32.f16 %f24, low;}

	// end inline asm
	// begin inline asm
	{.reg .f16 low,high;
  mov.b32 {low,high},%r66;
  cvt.f32.f16 %f25, high;}

	// end inline asm
	mul.f32 	%f33, %f25, %f25;
	fma.rn.f32 	%f34, %f24, %f24, %f33;
	add.f32 	%f35, %f32, %f34;
	add.s32 	%r73, %r72, %r3;
	mul.wide.u32 	%rd20, %r139, 4;
	add.s64 	%rd21, %rd3, %rd20;
	ld.global.u32 	%r68, [%rd21];
	// begin inline asm
	{.reg .f16 low,high;
  mov.b32 {low,high},%r68;
  cvt.f32.f16 %f26, low;}

	// end inline asm
	// begin inline asm
	{.reg .f16 low,high;
  mov.b32 {low,high},%r68;
  cvt.f32.f16 %f27, high;}

	// end inline asm
	mul.f32 	%f36, %f27, %f27;
	fma.rn.f32 	%f37, %f26, %f26, %f36;
	add.f32 	%f38, %f35, %f37;
	add.s32 	%r74, %r73, %r3;
	mul.wide.u32 	%rd22, %r138, 4;
	add.s64 	%rd23, %rd3, %rd22;
	ld.global.u32 	%r70, [%rd23];
	// begin inline asm
	{.reg .f16 low,high;
  mov.b32 {low,high},%r70;
  cvt.f32.f16 %f28, low;}

	// end inline asm
	// begin inline asm
	{.reg .f16 low,high;
  mov.b32 {low,high},%r70;
  cvt.f32.f16 %f29, high;}

	// end inline asm
	mul.f32 	%f39, %f29, %f29;
	fma.rn.f32 	%f40, %f28, %f28, %f39;
	add.f32 	%f115, %f38, %f40;
	add.s32 	%r136, %r74, %r3;
	add.s32 	%r139, %r139, %r12;
	add.s32 	%r138, %r138, %r12;
	add.s32 	%r137, %r137, %r12;
	setp.lt.s32 	%p6, %r136, %r2;
	@%p6 bra 	$L__BB2_6;
$L__BB2_7:
	shl.b32 	%r75, %r2, 1;
	add.s32 	%r148, %r75, %r147;
	setp.ge.s32 	%p7, %r148, %r49;
	@%p7 bra 	$L__BB2_10;
	mov.u32 	%r24, %ntid.x;
	mov.u32 	%r141, %r148;
$L__BB2_9:
	mul.wide.s32 	%rd24, %r141, 2;
	add.s64 	%rd25, %rd3, %rd24;
	ld.global.u16 	%rs1, [%rd25];
	// begin inline asm
	{  cvt.f32.f16 %f41, %rs1;}

	// end inline asm
	fma.rn.f32 	%f115, %f41, %f41, %f115;
	add.s32 	%r141, %r141, %r24;
	setp.lt.s32 	%p8, %r141, %r49;
	@%p8 bra 	$L__BB2_9;
$L__BB2_10:
	// begin inline asm
	mov.u32 %r76, %laneid;
	// end inline asm
	mov.b32 	%r77, 1;
	mov.b32 	%r90, 31;
	mov.b32 	%r91, -1;
	// begin inline asm
	{  .reg .f32 r0;  .reg .pred p;  shfl.sync.down.b32 r0|p, %f115, %r77, %r90, %r91;  @p add.f32 r0, r0, %f115;  mov.f32 %f42, r0;}
	// end inline asm
	mov.b32 	%r80, 2;
	// begin inline asm
	{  .reg .f32 r0;  .reg .pred p;  shfl.sync.down.b32 r0|p, %f42, %r80, %r90, %r91;  @p add.f32 r0, r0, %f42;  mov.f32 %f45, r0;}
	// end inline asm
	mov.b32 	%r83, 4;
	// begin inline asm
	{  .reg .f32 r0;  .reg .pred p;  shfl.sync.down.b32 r0|p, %f45, %r83, %r90, %r91;  @p add.f32 r0, r0, %f45;  mov.f32 %f48, r0;}
	// end inline asm
	mov.b32 	%r86, 8;
	// begin inline asm
	{  .reg .f32 r0;  .reg .pred p;  shfl.sync.down.b32 r0|p, %f48, %r86, %r90, %r91;  @p add.f32 r0, r0, %f48;  mov.f32 %f51, r0;}
	// end inline asm
	mov.b32 	%r89, 16;
	// begin inline asm
	{  .reg .f32 r0;  .reg .pred p;  shfl.sync.down.b32 r0|p, %f51, %r89, %r90, %r91;  @p add.f32 r0, r0, %f51;  mov.f32 %f54, r0;}
	// end inline asm
	setp.ne.s32 	%p9, %r76, 0;
	@%p9 bra 	$L__BB2_12;
	shr.u32 	%r92, %r147, 3;
	and.b32  	%r93, %r92, 124;
	mov.u32 	%r94, _ZZ27bench_row_rmsnorm_pure_fp16ILi128EEvPK6__halfS2_PS0_ifE4temp;
	add.s32 	%r95, %r94, %r93;
	st.shared.f32 	[%r95+4], %f54;
$L__BB2_12:
	bar.sync 	0;
	setp.ne.s32 	%p10, %r147, 0;
	@%p10 bra 	$L__BB2_14;
	ld.shared.f32 	%f57, [_ZZ27bench_row_rmsnorm_pure_fp16ILi128EEvPK6__halfS2_PS0_ifE4temp+8];
	add.f32 	%f58, %f54, %f57;
	ld.shared.f32 	%f59, [_ZZ27bench_row_rmsnorm_pure_fp16ILi128EEvPK6__halfS2_PS0_ifE4temp+12];
	add.f32 	%f60, %f58, %f59;
	ld.shared.f32 	%f61, [_ZZ27bench_row_rmsnorm_pure_fp16ILi128EEvPK6__halfS2_PS0_ifE4temp+16];
	add.f32 	%f62, %f60, %f61;
	st.shared.f32 	[_ZZ27bench_row_rmsnorm_pure_fp16ILi128EEvPK6__halfS2_PS0_ifE10shared_val], %f62;
$L__BB2_14:
	setp.ge.s32 	%p11, %r147, %r2;
	bar.sync 	0;
	ld.shared.f32 	%f63, [_ZZ27bench_row_rmsnorm_pure_fp16ILi128EEvPK6__halfS2_PS0_ifE10shared_val];
	cvt.rn.f32.s32 	%f64, %r49;
	div.rn.f32 	%f65, %f63, %f64;
	add.f32 	%f66, %f13, %f65;
	rsqrt.approx.f32 	%f12, %f66;
	@%p11 bra 	$L__BB2_21;
	mov.u32 	%r27, %ntid.x;
	add.s32 	%r96, %r147, %r27;
	max.u32 	%r97, %r2, %r96;
	setp.lt.u32 	%p12, %r96, %r2;
	selp.u32 	%r98, 1, 0, %p12;
	add.s32 	%r99, %r96, %r98;
	sub.s32 	%r100, %r97, %r99;
	div.u32 	%r101, %r100, %r27;
	add.s32 	%r28, %r101, %r98;
	and.b32  	%r102, %r28, 3;
	setp.eq.s32 	%p13, %r102, 3;
	@%p13 bra 	$L__BB2_18;
	add.s32 	%r103, %r28, 1;
	and.b32  	%r104, %r103, 3;
	mul.wide.u32 	%rd50, %r147, 4;
	mul.wide.u32 	%rd9, %r27, 4;
	neg.s32 	%r142, %r104;
	mad.lo.s32 	%r147, %r27, %r104, %r147;
$L__BB2_17:
	.pragma "nounroll";
	add.s64 	%rd26, %rd3, %rd50;
	ld.global.u32 	%r105, [%rd26];
	add.s64 	%rd27, %rd2, %rd50;
	ld.global.u32 	%r107, [%rd27];
	// begin inline asm
	{.reg .f16 low,high;
  mov.b32 {low,high},%r105;
  cvt.f32.f16 %f67, low;}

	// end inline asm
	// begin inline asm
	{.reg .f16 low,high;
  mov.b32 {low,high},%r105;
  cvt.f32.f16 %f68, high;}

	// end inline asm
	// begin inline asm
	{.reg .f16 low,high;
  mov.b32 {low,high},%r107;
  cvt.f32.f16 %f69, low;}

	// end inline asm
	// begin inline asm
	{.reg .f16 low,high;
  mov.b32 {low,high},%r107;
  cvt.f32.f16 %f70, high;}

	// end inline asm
	mul.f32 	%f73, %f12, %f67;
	mul.f32 	%f71, %f73, %f69;
	mul.f32 	%f74, %f12, %f68;
	mul.f32 	%f72, %f74, %f70;
	// begin inline asm
	{ cvt.rn.f16x2.f32 %r109, %f72, %f71; }

	// end inline asm
	add.s64 	%rd28, %rd1, %rd50;
	st.global.u32 	[%rd28], %r109;
	add.s64 	%rd50, %rd50, %rd9;
	add.s32 	%r142, %r142, 1;
	setp.ne.s32 	%p14, %r142, 0;
	@%p14 bra 	$L__BB2_17;
$L__BB2_18:
	setp.lt.u32 	%p15, %r28, 3;
	@%p15 bra 	$L__BB2_21;
	shl.b32 	%r110, %r27, 1;
	add.s32 	%r146, %r147, %r110;
	shl.b32 	%r35, %r27, 2;
	mad.lo.s32 	%r145, %r27, 3, %r147;
	add.s32 	%r144, %r27, %r147;
$L__BB2_20:
	mul.wide.u32 	%rd29, %r147, 4;
	add.s64 	%rd30, %rd3, %rd29;
	ld.global.u32 	%r111, [%rd30];
	add.s64 	%rd31, %rd2, %rd29;
	ld.global.u32 	%r113, [%rd31];
	// begin inline asm
	{.reg .f16 low,high;
  mov.b32 {low,high},%r111;
  cvt.f32.f16 %f75, low;}

	// end inline asm
	// begin inline asm
	{.reg .f16 low,high;
  mov.b32 {low,high},%r111;
  cvt.f32.f16 %f76, high;}

	// end inline asm
	// begin inline asm
	{.reg .f16 low,high;
  mov.b32 {low,high},%r113;
  cvt.f32.f16 %f77, low;}

	// end inline asm
	// begin inline asm
	{.reg .f16 low,high;
  mov.b32 {low,high},%r113;
  cvt.f32.f16 %f78, high;}

	// end inline asm
	mul.f32 	%f99, %f12, %f75;
	mul.f32 	%f79, %f99, %f77;
	mul.f32 	%f100, %f12, %f76;
	mul.f32 	%f80, %f100, %f78;
	// begin inline asm
	{ cvt.rn.f16x2.f32 %r115, %f80, %f79; }

	// end inline asm
	add.s64 	%rd32, %rd1, %rd29;
	st.global.u32 	[%rd32], %r115;
	add.s32 	%r131, %r147, %r27;
	mul.wide.u32 	%rd33, %r144, 4;
	add.s64 	%rd34, %rd3, %rd33;
	ld.global.u32 	%r116, [%rd34];
	add.s64 	%rd35, %rd2, %rd33;
	ld.global.u32 	%r118, [%rd35];
	// begin inline asm
	{.reg .f16 low,high;
  mov.b32 {low,high},%r116;
  cvt.f32.f16 %f81, low;}

	// end inline asm
	// begin inline asm
	{.reg .f16 low,high;
  mov.b32 {low,high},%r116;
  cvt.f32.f16 %f82, high;}

	// end inline asm
	// begin inline asm
	{.reg .f16 low,high;
  mov.b32 {low,high},%r118;
  cvt.f32.f16 %f83, low;}

	// end inline asm
	// begin inline asm
	{.reg .f16 low,high;
  mov.b32 {low,high},%r118;
  cvt.f32.f16 %f84, high;}

	// end inline asm
	mul.f32 	%f101, %f12, %f81;
	mul.f32 	%f85, %f101, %f83;
	mul.f32 	%f102, %f12, %f82;
	mul.f32 	%f86, %f102, %f84;
	// begin inline asm
	{ cvt.rn.f16x2.f32 %r120, %f86, %f85; }

	// end inline asm
	add.s64 	%rd36, %rd1, %rd33;
	st.global.u32 	[%rd36], %r120;
	add.s32 	%r132, %r131, %r27;
	mul.wide.u32 	%rd37, %r146, 4;
	add.s64 	%rd38, %rd3, %rd37;
	ld.global.u32 	%r121, [%rd38];
	add.s64 	%rd39, %rd2, %rd37;
	ld.global.u32 	%r123, [%rd39];
	// begin inline asm
	{.reg .f16 low,high;
  mov.b32 {low,high},%r121;
  cvt.f32.f16 %f87, low;}

	// end inline asm
	// begin inline asm
	{.reg .f16 low,high;
  mov.b32 {low,high},%r121;
  cvt.f32.f16 %f88, high;}

	// end inline asm
	// begin inline asm
	{.reg .f16 low,high;
  mov.b32 {low,high},%r123;
  cvt.f32.f16 %f89, low;}

	// end inline asm
	// begin inline asm
	{.reg .f16 low,high;
  mov.b32 {low,high},%r123;
  cvt.f32.f16 %f90, high;}

	// end inline asm
	mul.f32 	%f103, %f12, %f87;
	mul.f32 	%f91, %f103, %f89;
	mul.f32 	%f104, %f12, %f88;
	mul.f32 	%f92, %f104, %f90;
	// begin inline asm
	{ cvt.rn.f16x2.f32 %r125, %f92, %f91; }

	// end inline asm
	add.s64 	%rd40, %rd1, %rd37;
	st.global.u32 	[%rd40], %r125;
	add.s32 	%r133, %r132, %r27;
	mul.wide.u32 	%rd41, %r145, 4;
	add.s64 	%rd42, %rd3, %rd41;
	ld.global.u32 	%r126, [%rd42];
	add.s64 	%rd43, %rd2, %rd41;
	ld.global.u32 	%r128, [%rd43];
	// begin inline asm
	{.reg .f16 low,high;
  mov.b32 {low,high},%r126;
  cvt.f32.f16 %f93, low;}

	// end inline asm
	// begin inline asm
	{.reg .f16 low,high;
  mov.b32 {low,high},%r126;
  cvt.f32.f16 %f94, high;}

	// end inline asm
	// begin inline asm
	{.reg .f16 low,high;
  mov.b32 {low,high},%r128;
  cvt.f32.f16 %f95, low;}

	// end inline asm
	// begin inline asm
	{.reg .f16 low,high;
  mov.b32 {low,high},%r128;
  cvt.f32.f16 %f96, high;}

	// end inline asm
	mul.f32 	%f105, %f12, %f93;
	mul.f32 	%f97, %f105, %f95;
	mul.f32 	%f106, %f12, %f94;
	mul.f32 	%f98, %f106, %f96;
	// begin inline asm
	{ cvt.rn.f16x2.f32 %r130, %f98, %f97; }

	// end inline asm
	add.s64 	%rd44, %rd1, %rd41;
	st.global.u32 	[%rd44], %r130;
	add.s32 	%r147, %r133, %r27;
	add.s32 	%r146, %r146, %r35;
	add.s32 	%r145, %r145, %r35;
	add.s32 	%r144, %r144, %r35;
	setp.lt.s32 	%p16, %r147, %r2;
	@%p16 bra 	$L__BB2_20;
$L__BB2_21:
	setp.ge.s32 	%p17, %r148, %r49;
	@%p17 bra 	$L__BB2_24;
	mov.u32 	%r38, %ntid.x;
$L__BB2_23:
	mul.wide.s32 	%rd45, %r148, 2;
	add.s64 	%rd46, %rd3, %rd45;
	ld.global.u16 	%rs2, [%rd46];
	// begin inline asm
	{  cvt.f32.f16 %f107, %rs2;}

	// end inline asm
	add.s64 	%rd47, %rd2, %rd45;
	ld.global.u16 	%rs3, [%rd47];
	// begin inline asm
	{  cvt.f32.f16 %f108, %rs3;}

	// end inline asm
	mul.f32 	%f110, %f12, %f107;
	mul.f32 	%f109, %f110, %f108;
	// begin inline asm
	{  cvt.rn.f16.f32 %rs4, %f109;}

	// end inline asm
	add.s64 	%rd48, %rd1, %rd45;
	st.global.u16 	[%rd48], %rs4;
	add.s32 	%r148, %r148, %r38;
	setp.lt.s32 	%p18, %r148, %r49;
	@%p18 bra 	$L__BB2_23;
$L__BB2_24:
	ret;

}


// ===== COMPILED SASS (sm_100) =====

	.target	sm_100

	.elftype	@"ET_EXEC"


//--------------------- .note.nv.tkinfo           --------------------------
	.section	.note.nv.tkinfo,"",@"SHT_NOTE"
	.sectionflags	@"SHF_NOTE_NV_TKINFO"
	.tkinfo
        /*0018*/ 	.word	0x00000002
        /*0030*/ 	.string	""
        /*0030*/ 	.string	"ptxas"
        /*0030*/ 	.string	"Cuda compilation tools, release 13.0, V13.0.88"
        /*0030*/ 	.string	"Build cuda_13.0.r13.0/compiler.36424714_0"
        /*0030*/ 	.string	"-arch sm_100 -m 64 "



//--------------------- .note.nv.cuinfo           --------------------------
	.section	.note.nv.cuinfo,"",@"SHT_NOTE"
	.sectionflags	@"SHF_NOTE_NV_CUINFO"
        /*0018*/ 	.short	0x0002
        /*001a*/ 	.short	0x0064
        /*001c*/ 	.short	0x0082
	.zero		2


//--------------------- .nv.info                  --------------------------
	.section	.nv.info,"",@"SHT_CUDA_INFO"
	.align	4


	//----- nvinfo : EIATTR_REGCOUNT
	.align		4
        /*0000*/ 	.byte	0x04, 0x2f
        /*0002*/ 	.short	(.L_29 - .L_28)
	.align		4
.L_28:
        /*0004*/ 	.word	index@(_Z25bench_row_rmsnorm_f32_dimPfS_S_iif)
        /*0008*/ 	.word	0x00000020


	//----- nvinfo : EIATTR_FRAME_SIZE
	.align		4
.L_29:
        /*000c*/ 	.byte	0x04, 0x11
        /*000e*/ 	.short	(.L_31 - .L_30)
	.align		4
.L_30:
        /*0010*/ 	.word	index@($__internal_2_$__cuda_sm3x_div_rn_noftz_f32_slowpath)
        /*0014*/ 	.word	0x00000000


	//----- nvinfo : EIATTR_FRAME_SIZE
	.align		4
.L_31:
        /*0018*/ 	.byte	0x04, 0x11
        /*001a*/ 	.short	(.L_33 - .L_32)
	.align		4
.L_32:
        /*001c*/ 	.word	index@(_Z25bench_row_rmsnorm_f32_dimPfS_S_iif)
        /*0020*/ 	.word	0x00000000


	//----- nvinfo : EIATTR_REGCOUNT
	.align		4
.L_33:
        /*0024*/ 	.byte	0x04, 0x2f
        /*0026*/ 	.short	(.L_35 - .L_34)
	.align		4
.L_34:
        /*0028*/ 	.word	index@(_Z21bench_row_rmsnorm_f32ILi128EEvPfS0_S0_if)
        /*002c*/ 	.word	0x00000020


	//----- nvinfo : EIATTR_FRAME_SIZE
	.align		4
.L_35:
        /*0030*/ 	.byte	0x04, 0x11
        /*0032*/ 	.short	(.L_37 - .L_36)
	.align		4
.L_36:
        /*0034*/ 	.word	index@($__internal_1_$__cuda_sm3x_div_rn_noftz_f32_slowpath)
        /*0038*/ 	.word	0x00000000


	//----- nvinfo : EIATTR_FRAME_SIZE
	.align		4
.L_37:
        /*003c*/ 	.byte	0x04, 0x11
        /*003e*/ 	.short	(.L_39 - .L_38)
	.align		4
.L_38:
        /*0040*/ 	.word	index@(_Z21bench_row_rmsnorm_f32ILi128EEvPfS0_S0_if)
        /*0044*/ 	.word	0x00000000


	//----- nvinfo : EIATTR_REGCOUNT
	.align		4
.L_39:
        /*0048*/ 	.byte	0x04, 0x2f
        /*004a*/ 	.short	(.L_41 - .L_40)
	.align		4
.L_40:
        /*004c*/ 	.word	index@(_Z27bench_row_rmsnorm_pure_fp16ILi128EEvPK6__halfS2_PS0_if)
        /*0050*/ 	.word	0x00000020


	//----- nvinfo : EIATTR_FRAME_SIZE
	.align		4
.L_41:
        /*0054*/ 	.byte	0x04, 0x11
        /*0056*/ 	.short	(.L_43 - .L_42)
	.align		4
.L_42:
        /*0058*/ 	.word	index@($__internal_0_$__cuda_sm3x_div_rn_noftz_f32_slowpath)
        /*005c*/ 	.word	0x00000000


	//----- nvinfo : EIATTR_FRAME_SIZE
	.align		4
.L_43:
        /*0060*/ 	.byte	0x04, 0x11
        /*0062*/ 	.short	(.L_45 - .L_44)
	.align		4
.L_44:
        /*0064*/ 	.word	index@(_Z27bench_row_rmsnorm_pure_fp16ILi128EEvPK6__halfS2_PS0_if)
        /*0068*/ 	.word	0x00000000


	//----- nvinfo : EIATTR_MIN_STACK_SIZE
	.align		4
.L_45:
        /*006c*/ 	.byte	0x04, 0x12
        /*006e*/ 	.short	(.L_47 - .L_46)
	.align		4
.L_46:
        /*0070*/ 	.word	index@(_Z27bench_row_rmsnorm_pure_fp16ILi128EEvPK6__halfS2_PS0_if)
        /*0074*/ 	.word	0x00000000


	//----- nvinfo : EIATTR_MIN_STACK_SIZE
	.align		4
.L_47:
        /*0078*/ 	.byte	0x04, 0x12
        /*007a*/ 	.short	(.L_49 - .L_48)
	.align		4
.L_48:
        /*007c*/ 	.word	index@(_Z21bench_row_rmsnorm_f32ILi128EEvPfS0_S0_if)
        /*0080*/ 	.word	0x00000000


	//----- nvinfo : EIATTR_MIN_STACK_SIZE
	.align		4
.L_49:
        /*0084*/ 	.byte	0x04, 0x12
        /*0086*/ 	.short	(.L_51 - .L_50)
	.align		4
.L_50:
        /*0088*/ 	.word	index@(_Z25bench_row_rmsnorm_f32_dimPfS_S_iif)
        /*008c*/ 	.word	0x00000000
.L_51:


//--------------------- .nv.compat                --------------------------
	.section	.nv.compat,"",@"SHT_CUDA_COMPAT_INFO"
	.align	4
        /*0000*/ 	.byte	0x02, 0x09, 0x00, 0x00, 0x02, 0x02, 0x01, 0x00, 0x02, 0x05, 0x05, 0x00, 0x03, 0x07, 0x01, 0x01
        /*0010*/ 	.byte	0x02, 0x03, 0x00, 0x00, 0x02, 0x06, 0x01, 0x00, 0x04, 0x0b, 0x08, 0x00, 0x01, 0x00, 0x00, 0x00
        /*0020*/ 	.byte	0x00, 0x00, 0x00, 0x00


//--------------------- .nv.info._Z27bench_row_rmsnorm_pure_fp16ILi128EEvPK6__halfS2_PS0_if --------------------------
	.section	.nv.info._Z27bench_row_rmsnorm_pure_fp16ILi128EEvPK6__halfS2_PS0_if,"",@"SHT_CUDA_INFO"
	.sectionflags	@""
	.align	4


	//----- nvinfo : EIATTR_CUDA_API_VERSION
	.align		4
        /*0000*/ 	.byte	0x04, 0x37
        /*0002*/ 	.short	(.L_53 - .L_52)
.L_52:
        /*0004*/ 	.word	0x00000082


	//----- nvinfo : EIATTR_KPARAM_INFO
	.align		4
.L_53:
        /*0008*/ 	.byte	0x04, 0x17
        /*000a*/ 	.short	(.L_55 - .L_54)
.L_54:
        /*000c*/ 	.word	0x00000000
        /*0010*/ 	.short	0x0004
        /*0012*/ 	.short	0x001c
        /*0014*/ 	.byte	0x00, 0xf0, 0x11, 0x00


	//----- nvinfo : EIATTR_KPARAM_INFO
	.align		4
.L_55:
        /*0018*/ 	.byte	0x04, 0x17
        /*001a*/ 	.short	(.L_57 - .L_56)
.L_56:
        /*001c*/ 	.word	0x00000000
        /*0020*/ 	.short	0x0003
        /*0022*/ 	.short	0x0018
        /*0024*/ 	.byte	0x00, 0xf0, 0x11, 0x00


	//----- nvinfo : EIATTR_KPARAM_INFO
	.align		4
.L_57:
        /*0028*/ 	.byte	0x04, 0x17
        /*002a*/ 	.short	(.L_59 - .L_58)
.L_58:
        /*002c*/ 	.word	0x00000000
        /*0030*/ 	.short	0x0002
        /*0032*/ 	.short	0x0010
        /*0034*/ 	.byte	0x00, 0xf5, 0x21, 0x00


	//----- nvinfo : EIATTR_KPARAM_INFO
	.align		4
.L_59:
        /*0038*/ 	.byte	0x04, 0x17
        /*003a*/ 	.short	(.L_61 - .L_60)
.L_60:
        /*003c*/ 	.word	0x00000000
        /*0040*/ 	.short	0x0001
        /*0042*/ 	.short	0x0008
        /*0044*/ 	.byte	0x00, 0xf5, 0x21, 0x00


	//----- nvinfo : EIATTR_KPARAM_INFO
	.align		4
.L_61:
        /*0048*/ 	.byte	0x04, 0x17
        /*004a*/ 	.short	(.L_63 - .L_62)
.L_62:
        /*004c*/ 	.word	0x00000000
        /*0050*/ 	.short	0x0000
        /*0052*/ 	.short	0x0000
        /*0054*/ 	.byte	0x00, 0xf5, 0x21, 0x00


	//----- nvinfo : EIATTR_SPARSE_MMA_MASK
	.align		4
.L_63:
        /*0058*/ 	.byte	0x03, 0x50
        /*005a*/ 	.short	0x0000


	//----- nvinfo : EIATTR_MAXREG_COUNT
	.align		4
        /*005c*/ 	.byte	0x03, 0x1b
        /*005e*/ 	.short	0x00ff


	//----- nvinfo : EIATTR_NUM_BARRIERS
	.align		4
        /*0060*/ 	.byte	0x02, 0x4c
        /*0062*/ 	.byte	0x01
	.zero		1


	//----- nvinfo : EIATTR_MERCURY_ISA_VERSION
	.align		4
        /*0064*/ 	.byte	0x03, 0x5f
        /*0066*/ 	.short	0x0101


	//----- nvinfo : EIATTR_COOP_GROUP_MASK_REGIDS
	.align		4
        /*0068*/ 	.byte	0x04, 0x29
        /*006a*/ 	.short	(.L_65 - .L_64)


	//   ....[0]....
.L_64:
        /*006c*/ 	.word	0xffffffff


	//   ....[1]....
        /*0070*/ 	.word	0xffffffff


	//   ....[2]....
        /*0074*/ 	.word	0xffffffff


	//   ....[3]....
        /*0078*/ 	.word	0xffffffff


	//   ....[4]....
        /*007c*/ 	.word	0xffffffff


	//----- nvinfo : EIATTR_COOP_GROUP_INSTR_OFFSETS
	.align		4
.L_65:
        /*0080*/ 	.byte	0x04, 0x28
        /*0082*/ 	.short	(.L_67 - .L_66)


	//   ....[0]....
.L_66:
        /*0084*/ 	.word	0x00000750


	//   ....[1]....
        /*0088*/ 	.word	0x000007a0


	//   ....[2]....
        /*008c*/ 	.word	0x00000810


	//   ....[3]....
        /*0090*/ 	.word	0x00000850


	//   ....[4]....
        /*0094*/ 	.word	0x00000870


	//----- nvinfo : EIATTR_VRC_CTA_INIT_COUNT
	.align		4
.L_67:
        /*0098*/ 	.byte	0x02, 0x4a
	.zero		1
	.zero		1


	//----- nvinfo : EIATTR_EXIT_INSTR_OFFSETS
	.align		4
        /*009c*/ 	.byte	0x04, 0x1c
        /*009e*/ 	.short	(.L_69 - .L_68)


	//   ....[0]....
.L_68:
        /*00a0*/ 	.word	0x00001390


	//   ....[1]....
        /*00a4*/ 	.word	0x000014c0


	//----- nvinfo : EIATTR_CRS_STACK_SIZE
	.align		4
.L_69:
        /*00a8*/ 	.byte	0x04, 0x1e
        /*00aa*/ 	.short	(.L_71 - .L_70)
.L_70:
        /*00ac*/ 	.word	0x00000000


	//----- nvinfo : EIATTR_CBANK_PARAM_SIZE
	.align		4
.L_71:
        /*00b0*/ 	.byte	0x03, 0x19
        /*00b2*/ 	.short	0x0020


	//----- nvinfo : EIATTR_PARAM_CBANK
	.align		4
        /*00b4*/ 	.byte	0x04, 0x0a
        /*00b6*/ 	.short	(.L_73 - .L_72)
	.align		4
.L_72:
        /*00b8*/ 	.word	index@(.nv.constant0._Z27bench_row_rmsnorm_pure_fp16ILi128EEvPK6__halfS2_PS0_if)
        /*00bc*/ 	.short	0x0380
        /*00be*/ 	.short	0x0020


	//----- nvinfo : EIATTR_SW_WAR
	.align		4
.L_73:
        /*00c0*/ 	.byte	0x04, 0x36
        /*00c2*/ 	.short	(.L_75 - .L_74)
.L_74:
        /*00c4*/ 	.word	0x00000008
.L_75:


//--------------------- .nv.info._Z21bench_row_rmsnorm_f32ILi128EEvPfS0_S0_if --------------------------
	.section	.nv.info._Z21bench_row_rmsnorm_f32ILi128EEvPfS0_S0_if,"",@"SHT_CUDA_INFO"
	.sectionflags	@""
	.align	4


	//----- nvinfo : EIATTR_CUDA_API_VERSION
	.align		4
        /*0000*/ 	.byte	0x04, 0x37
        /*0002*/ 	.short	(.L_77 - .L_76)
.L_76:
        /*0004*/ 	.word	0x00000082


	//----- nvinfo : EIATTR_KPARAM_INFO
	.align		4
.L_77:
        /*0008*/ 	.byte	0x04, 0x17
        /*000a*/ 	.short	(.L_79 - .L_78)
.L_78:
        /*000c*/ 	.word	0x00000000
        /*0010*/ 	.short	0x0004
        /*0012*/ 	.short	0x001c
        /*0014*/ 	.byte	0x00, 0xf0, 0x11, 0x00


	//----- nvinfo : EIATTR_KPARAM_INFO
	.align		4
.L_79:
        /*0018*/ 	.byte	0x04, 0x17
        /*001a*/ 	.short	(.L_81 - .L_80)
.L_80:
        /*001c*/ 	.word	0x00000000
        /*0020*/ 	.short	0x0003
        /*0022*/ 	.short	0x0018
        /*0024*/ 	.byte	0x00, 0xf0, 0x11, 0x00


	//----- nvinfo : EIATTR_KPARAM_INFO
	.align		4
.L_81:
        /*0028*/ 	.byte	0x04, 0x17
        /*002a*/ 	.short	(.L_83 - .L_82)
.L_82:
        /*002c*/ 	.word	0x00000000
        /*0030*/ 	.short	0x0002
        /*0032*/ 	.short	0x0010
        /*0034*/ 	.byte	0x00, 0xf5, 0x21, 0x00


	//----- nvinfo : EIATTR_KPARAM_INFO
	.align		4
.L_83:
        /*0038*/ 	.byte	0x04, 0x17
        /*003a*/ 	.short	(.L_85 - .L_84)
.L_84:
        /*003c*/ 	.word	0x00000000
        /*0040*/ 	.short	0x0001
        /*0042*/ 	.short	0x0008
        /*0044*/ 	.byte	0x00, 0xf5, 0x21, 0x00


	//----- nvinfo : EIATTR_KPARAM_INFO
	.align		4
.L_85:
        /*0048*/ 	.byte	0x04, 0x17
        /*004a*/ 	.short	(.L_87 - .L_86)
.L_86:
        /*004c*/ 	.word	0x00000000
        /*0050*/ 	.short	0x0000
        /*0052*/ 	.short	0x0000
        /*0054*/ 	.byte	0x00, 0xf5, 0x21, 0x00


	//----- nvinfo : EIATTR_SPARSE_MMA_MASK
	.align		4
.L_87:
        /*0058*/ 	.byte	0x03, 0x50
        /*005a*/ 	.short	0x0000


	//----- nvinfo : EIATTR_MAXREG_COUNT
	.align		4
        /*005c*/ 	.byte	0x03, 0x1b
        /*005e*/ 	.short	0x00ff


	//----- nvinfo : EIATTR_NUM_BARRIERS
	.align		4
        /*0060*/ 	.byte	0x02, 0x4c
        /*0062*/ 	.byte	0x01
	.zero		1


	//----- nvinfo : EIATTR_MERCURY_ISA_VERSION
	.align		4
        /*0064*/ 	.byte	0x03, 0x5f
        /*0066*/ 	.short	0x0101


	//----- nvinfo : EIATTR_COOP_GROUP_MASK_REGIDS
	.align		4
        /*0068*/ 	.byte	0x04, 0x29
        /*006a*/ 	.short	(.L_89 - .L_88)


	//   ....[0]....
.L_88:
        /*006c*/ 	.word	0xffffffff


	//   ....[1]....
        /*0070*/ 	.word	0xffffffff


	//   ....[2]....
        /*0074*/ 	.word	0xffffffff


	//   ....[3]....
        /*0078*/ 	.word	0xffffffff


	//   ....[4]....
        /*007c*/ 	.word	0xffffffff


	//----- nvinfo : EIATTR_COOP_GROUP_INSTR_OFFSETS
	.align		4
.L_89:
        /*0080*/ 	.byte	0x04, 0x28
        /*0082*/ 	.short	(.L_91 - .L_90)


	//   ....[0]....
.L_90:
        /*0084*/ 	.word	0x00000750


	//   ....[1]....
        /*0088*/ 	.word	0x000007a0


	//   ....[2]....
        /*008c*/ 	.word	0x00000800


	//   ....[3]....
        /*0090*/ 	.word	0x00000850


	//   ....[4]....
        /*0094*/ 	.word	0x00000870


	//----- nvinfo : EIATTR_VRC_CTA_INIT_COUNT
	.align		4
.L_91:
        /*0098*/ 	.byte	0x02, 0x4a
	.zero		1
	.zero		1


	//----- nvinfo : EIATTR_EXIT_INSTR_OFFSETS
	.align		4
        /*009c*/ 	.byte	0x04, 0x1c
        /*009e*/ 	.short	(.L_93 - .L_92)


	//   ....[0]....
.L_92:
        /*00a0*/ 	.word	0x00001340


	//   ....[1]....
        /*00a4*/ 	.word	0x00001440


	//----- nvinfo : EIATTR_CRS_STACK_SIZE
	.align		4
.L_93:
        /*00a8*/ 	.byte	0x04, 0x1e
        /*00aa*/ 	.short	(.L_95 - .L_94)
.L_94:
        /*00ac*/ 	.word	0x00000000


	//----- nvinfo : EIATTR_CBANK_PARAM_SIZE
	.align		4
.L_95:
        /*00b0*/ 	.byte	0x03, 0x19
        /*00b2*/ 	.short	0x0020


	//----- nvinfo : EIATTR_PARAM_CBANK
	.align		4
        /*00b4*/ 	.byte	0x04, 0x0a
        /*00b6*/ 	.short	(.L_97 - .L_96)
	.align		4
.L_96:
        /*00b8*/ 	.word	index@(.nv.constant0._Z21bench_row_rmsnorm_f32ILi128EEvPfS0_S0_if)
        /*00bc*/ 	.short	0x0380
        /*00be*/ 	.short	0x0020


	//----- nvinfo : EIATTR_SW_WAR
	.align		4
.L_97:
        /*00c0*/ 	.byte	0x04, 0x36
        /*00c2*/ 	.short	(.L_99 - .L_98)
.L_98:
        /*00c4*/ 	.word	0x00000008
.L_99:


//--------------------- .nv.info._Z25bench_row_rmsnorm_f32_dimPfS_S_iif --------------------------
	.section	.nv.info._Z25bench_row_rmsnorm_f32_dimPfS_S_iif,"",@"SHT_CUDA_INFO"
	.sectionflags	@""
	.align	4


	//----- nvinfo : EIATTR_CUDA_API_VERSION
	.align		4
        /*0000*/ 	.byte	0x04, 0x37
        /*0002*/ 	.short	(.L_101 - .L_100)
.L_100:
        /*0004*/ 	.word	0x00000082


	//----- nvinfo : EIATTR_KPARAM_INFO
	.align		4
.L_101:
        /*0008*/ 	.byte	0x04, 0x17
        /*000a*/ 	.short	(.L_103 - .L_102)
.L_102:
        /*000c*/ 	.word	0x00000000
        /*0010*/ 	.short	0x0005
        /*0012*/ 	.short	0x0020
        /*0014*/ 	.byte	0x00, 0xf0, 0x11, 0x00


	//----- nvinfo : EIATTR_KPARAM_INFO
	.align		4
.L_103:
        /*0018*/ 	.byte	0x04, 0x17
        /*001a*/ 	.short	(.L_105 - .L_104)
.L_104:
        /*001c*/ 	.word	0x00000000
        /*0020*/ 	.short	0x0004
        /*0022*/ 	.short	0x001c
        /*0024*/ 	.byte	0x00, 0xf0, 0x11, 0x00


	//----- nvinfo : EIATTR_KPARAM_INFO
	.align		4
.L_105:
        /*0028*/ 	.byte	0x04, 0x17
        /*002a*/ 	.short	(.L_107 - .L_106)
.L_106:
        /*002c*/ 	.word	0x00000000
        /*0030*/ 	.short	0x0003
        /*0032*/ 	.short	0x0018
        /*0034*/ 	.byte	0x00, 0xf0, 0x11, 0x00


	//----- nvinfo : EIATTR_KPARAM_INFO
	.align		4
.L_107:
        /*0038*/ 	.byte	0x04, 0x17
        /*003a*/ 	.short	(.L_109 - .L_108)
.L_108:
        /*003c*/ 	.word	0x00000000
        /*0040*/ 	.short	0x0002
        /*0042*/ 	.short	0x0010
        /*0044*/ 	.byte	0x00, 0xf5, 0x21, 0x00


	//----- nvinfo : EIATTR_KPARAM_INFO
	.align		4
.L_109:
        /*0048*/ 	.byte	0x04, 0x17
        /*004a*/ 	.short	(.L_111 - .L_110)
.L_110:
        /*004c*/ 	.word	0x00000000
        /*0050*/ 	.short	0x0001
        /*0052*/ 	.short	0x0008
        /*0054*/ 	.byte	0x00, 0xf5, 0x21, 0x00


	//----- nvinfo : EIATTR_KPARAM_INFO
	.align		4
.L_111:
        /*0058*/ 	.byte	0x04, 0x17
        /*005a*/ 	.short	(.L_113 - .L_112)
.L_112:
        /*005c*/ 	.word	0x00000000
        /*0060*/ 	.short	0x0000
        /*0062*/ 	.short	0x0000
        /*0064*/ 	.byte	0x00, 0xf5, 0x21, 0x00


	//----- nvinfo : EIATTR_SPARSE_MMA_MASK
	.align		4
.L_113:
        /*0068*/ 	.byte	0x03, 0x50
        /*006a*/ 	.short	0x0000


	//----- nvinfo : EIATTR_MAXREG_COUNT
	.align		4
        /*006c*/ 	.byte	0x03, 0x1b
        /*006e*/ 	.short	0x00ff


	//----- nvinfo : EIATTR_NUM_BARRIERS
	.align		4
        /*0070*/ 	.byte	0x02, 0x4c
        /*0072*/ 	.byte	0x01
	.zero		1


	//----- nvinfo : EIATTR_MERCURY_ISA_VERSION
	.align		4
        /*0074*/ 	.byte	0x03, 0x5f
        /*0076*/ 	.short	0x0101


	//----- nvinfo : EIATTR_COOP_GROUP_MASK_REGIDS
	.align		4
        /*0078*/ 	.byte	0x04, 0x29
        /*007a*/ 	.short	(.L_115 - .L_114)


	//   ....[0]....
.L_114:
        /*007c*/ 	.word	0xffffffff


	//   ....[1]....
        /*0080*/ 	.word	0xffffffff


	//   ....[2]....
        /*0084*/ 	.word	0xffffffff


	//   ....[3]....
        /*0088*/ 	.word	0xffffffff


	//   ....[4]....
        /*008c*/ 	.word	0xffffffff


	//----- nvinfo : EIATTR_COOP_GROUP_INSTR_OFFSETS
	.align		4
.L_115:
        /*0090*/ 	.byte	0x04, 0x28
        /*0092*/ 	.short	(.L_117 - .L_116)


	//   ....[0]....
.L_116:
        /*0094*/ 	.word	0x00000820


	//   ....[1]....
        /*0098*/ 	.word	0x00000870


	//   ....[2]....
        /*009c*/ 	.word	0x000008d0


	//   ....[3]....
        /*00a0*/ 	.word	0x00000920


	//   ....[4]....
        /*00a4*/ 	.word	0x00000940


	//----- nvinfo : EIATTR_VRC_CTA_INIT_COUNT
	.align		4
.L_117:
        /*00a8*/ 	.byte	0x02, 0x4a
	.zero		1
	.zero		1


	//----- nvinfo : EIATTR_EXIT_INSTR_OFFSETS
	.align		4
        /*00ac*/ 	.byte	0x04, 0x1c
        /*00ae*/ 	.short	(.L_119 - .L_118)


	//   ....[0]....
.L_118:
        /*00b0*/ 	.word	0x00000040


	//   ....[1]....
        /*00b4*/ 	.word	0x000013e0


	//   ....[2]....
        /*00b8*/ 	.word	0x000014c0


	//----- nvinfo : EIATTR_CRS_STACK_SIZE
	.align		4
.L_119:
        /*00bc*/ 	.byte	0x04, 0x1e
        /*00be*/ 	.short	(.L_121 - .L_120)
.L_120:
        /*00c0*/ 	.word	0x00000000


	//----- nvinfo : EIATTR_CBANK_PARAM_SIZE
	.align		4
.L_121:
        /*00c4*/ 	.byte	0x03, 0x19
        /*00c6*/ 	.short	0x0024


	//----- nvinfo : EIATTR_PARAM_CBANK
	.align		4
        /*00c8*/ 	.byte	0x04, 0x0a
        /*00ca*/ 	.short	(.L_123 - .L_122)
	.align		4
.L_122:
        /*00cc*/ 	.word	index@(.nv.constant0._Z25bench_row_rmsnorm_f32_dimPfS_S_iif)
        /*00d0*/ 	.short	0x0380
        /*00d2*/ 	.short	0x0024


	//----- nvinfo : EIATTR_SW_WAR
	.align		4
.L_123:
        /*00d4*/ 	.byte	0x04, 0x36
        /*00d6*/ 	.short	(.L_125 - .L_124)
.L_124:
        /*00d8*/ 	.word	0x00000008
.L_125:


//--------------------- .nv.callgraph             --------------------------
	.section	.nv.callgraph,"",@"SHT_CUDA_CALLGRAPH"
	.align	4
	.sectionentsize	8
	.align		4
        /*0000*/ 	.word	0x00000000
	.align		4
        /*0004*/ 	.word	0xffffffff
	.align		4
        /*0008*/ 	.word	0x00000000
	.align		4
        /*000c*/ 	.word	0xfffffffe
	.align		4
        /*0010*/ 	.word	0x00000000
	.align		4
        /*0014*/ 	.word	0xfffffffd
	.align		4
        /*0018*/ 	.word	0x00000000
	.align		4
        /*001c*/ 	.word	0xfffffffc


//--------------------- .nv.constant4             --------------------------
	.section	.nv.constant4,"a",@progbits
	.align	8
	.align		8
.nv.constant4:
        /*0000*/ 	.dword	_ZN34_INTERNAL_8a93bd71_4_k_cu_3877318d4cuda3std3__45__cpo5beginE
	.align		8
        /*0008*/ 	.dword	_ZN34_INTERNAL_8a93bd71_4_k_cu_3877318d4cuda3std3__45__cpo3endE
	.align		8
        /*0010*/ 	.dword	_ZN34_INTERNAL_8a93bd71_4_k_cu_3877318d4cuda3std3__45__cpo6cbeginE
	.align		8
        /*0018*/ 	.dword	_ZN34_INTERNAL_8a93bd71_4_k_cu_3877318d4cuda3std3__45__cpo4cendE
	.align		8
        /*0020*/ 	.dword	_ZN34_INTERNAL_8a93bd71_4_k_cu_3877318d4cuda3std3__45__cpo6rbeginE
	.align		8
        /*0028*/ 	.dword	_ZN34_INTERNAL_8a93bd71_4_k_cu_3877318d4cuda3std3__45__cpo4rendE
	.align		8
        /*0030*/ 	.dword	_ZN34_INTERNAL_8a93bd71_4_k_cu_3877318d4cuda3std3__45__cpo7crbeginE
	.align		8
        /*0038*/ 	.dword	_ZN34_INTERNAL_8a93bd71_4_k_cu_3877318d4cuda3std3__45__cpo5crendE
	.align		8
        /*0040*/ 	.dword	_ZN34_INTERNAL_8a93bd71_4_k_cu_3877318d4cuda3std3__436_GLOBAL__N__8a93bd71_4_k_cu_3877318d6ignoreE
	.align		8
        /*0048*/ 	.dword	_ZN34_INTERNAL_8a93bd71_4_k_cu_3877318d4cuda3std3__419piecewise_constructE
	.align		8
        /*0050*/ 	.dword	_ZN34_INTERNAL_8a93bd71_4_k_cu_3877318d4cuda3std3__48in_placeE
	.align		8
        /*0058*/ 	.dword	_ZN34_INTERNAL_8a93bd71_4_k_cu_3877318d4cuda3std3__420unreachable_sentinelE
	.align		8
        /*0060*/ 	.dword	_ZN34_INTERNAL_8a93bd71_4_k_cu_3877318d4cuda3std6ranges3__45__cpo4swapE
	.align		8
        /*0068*/ 	.dword	_ZN34_INTERNAL_8a93bd71_4_k_cu_3877318d4cuda3std6ranges3__45__cpo9iter_moveE
	.align		8
        /*0070*/ 	.dword	_ZN34_INTERNAL_8a93bd71_4_k_cu_3877318d4cuda3std6ranges3__45__cpo5beginE
	.align		8
        /*0078*/ 	.dword	_ZN34_INTERNAL_8a93bd71_4_k_cu_3877318d4cuda3std6ranges3__45__cpo3endE
	.align		8
        /*0080*/ 	.dword	_ZN34_INTERNAL_8a93bd71_4_k_cu_3877318d4cuda3std6ranges3__45__cpo6cbeginE
	.align		8
        /*0088*/ 	.dword	_ZN34_INTERNAL_8a93bd71_4_k_cu_3877318d4cuda3std6ranges3__45__cpo4cendE
	.align		8
        /*0090*/ 	.dword	_ZN34_INTERNAL_8a93bd71_4_k_cu_3877318d4cuda3std6ranges3__45__cpo7advanceE
	.align		8
        /*0098*/ 	.dword	_ZN34_INTERNAL_8a93bd71_4_k_cu_3877318d4cuda3std6ranges3__45__cpo9iter_swapE
	.align		8
        /*00a0*/ 	.dword	_ZN34_INTERNAL_8a93bd71_4_k_cu_3877318d4cuda3std6ranges3__45__cpo4nextE
	.align		8
        /*00a8*/ 	.dword	_ZN34_INTERNAL_8a93bd71_4_k_cu_3877318d4cuda3std6ranges3__45__cpo4prevE
	.align		8
        /*00b0*/ 	.dword	_ZN34_INTERNAL_8a93bd71_4_k_cu_3877318d4cuda3std6ranges3__45__cpo4dataE
	.align		8
        /*00b8*/ 	.dword	_ZN34_INTERNAL_8a93bd71_4_k_cu_3877318d4cuda3std6ranges3__45__cpo5cdataE
	.align		8
        /*00c0*/ 	.dword	_ZN34_INTERNAL_8a93bd71_4_k_cu_3877318d4cuda3std6ranges3__45__cpo4sizeE
	.align		8
        /*00c8*/ 	.dword	_ZN34_INTERNAL_8a93bd71_4_k_cu_3877318d4cuda3std6ranges3__45__cpo5ssizeE
	.align		8
        /*00d0*/ 	.dword	_ZN34_INTERNAL_8a93bd71_4_k_cu_3877318d4cuda3std6ranges3__45__cpo8distanceE
	.align		8
        /*00d8*/ 	.dword	_ZN34_INTERNAL_8a93bd71_4_k_cu_3877318d6thrust24THRUST_300001_SM_1000_NS6system6detail10sequential3seqE


//--------------------- .text._Z27bench_row_rmsnorm_pure_fp16ILi128EEvPK6__halfS2_PS0_if --------------------------
	.section	.text._Z27bench_row_rmsnorm_pure_fp16ILi128EEvPK6__halfS2_PS0_if,"ax",@progbits
	.align	128
        .global         _Z27bench_row_rmsnorm_pure_fp16ILi128EEvPK6__halfS2_PS0_if
        .type           _Z27bench_row_rmsnorm_pure_fp16ILi128EEvPK6__halfS2_PS0_if,@function
        .size           _Z27bench_row_rmsnorm_pure_fp16ILi128EEvPK6__halfS2_PS0_if,(.L_x_84 - _Z27bench_row_rmsnorm_pure_fp16ILi128EEvPK6__halfS2_PS0_if)
        .other          _Z27bench_row_rmsnorm_pure_fp16ILi128EEvPK6__halfS2_PS0_if,@"STO_CUDA_ENTRY STV_DEFAULT"
_Z27bench_row_rmsnorm_pure_fp16ILi128EEvPK6__halfS2_PS0_if:
.text._Z27bench_row_rmsnorm_pure_fp16ILi128EEvPK6__halfS2_PS0_if:
[----:B------:R-:W-:Y:S08]  /*0000*/  LDC R1, c[0x0][0x37c] ;  /* 0x0000df00ff017b82 */ /* 0x000ff00000000800 */
[----:B------:R-:W0:Y:S01]  /*0010*/  LDC R3, c[0x0][0x398] ;  /* 0x0000e600ff037b82 */ /* 0x000e220000000800 */
[----:B------:R-:W1:Y:S01]  /*0020*/  S2R R2, SR_TID.X ;  /* 0x0000000000027919 */ /* 0x000e620000002100 */
[----:B------:R-:W2:Y:S01]  /*0030*/  LDCU.64 UR6, c[0x0][0x358] ;  /* 0x00006b00ff0677ac */ /* 0x000ea20008000a00 */
[----:B------:R-:W-:Y:S01]  /*0040*/  BSSY.RECONVERGENT B0, `(.L_x_0) ;  /* 0x0000061000007945 */ /* 0x000fe20003800200 */
[----:B------:R-:W-:Y:S01]  /*0050*/  HFMA2 R0, -RZ, RZ, 0, 0 ;  /* 0x00000000ff007431 */ /* 0x000fe200000001ff */
[----:B0-----:R-:W-:-:S04]  /*0060*/  LEA.HI R5, R3, R3, RZ, 0x1 ;  /* 0x0000000303057211 */ /* 0x001fc800078f08ff */
[----:B------:R-:W-:-:S04]  /*0070*/  SHF.R.S32.HI R5, RZ, 0x1, R5 ;  /* 0x00000001ff057819 */ /* 0x000fc80000011405 */
[----:B-1----:R-:W-:-:S13]  /*0080*/  ISETP.GE.AND P0, PT, R2, R5, PT ;  /* 0x000000050200720c */ /* 0x002fda0003f06270 */
[----:B--2---:R-:W-:Y:S05]  /*0090*/  @P0 BRA `(.L_x_1) ;  /* 0x00000004006c0947 */ /* 0x004fea0003800000 */
[----:B------:R-:W0:Y:S01]  /*00a0*/  LDC R9, c[0x0][0x360] ;  /* 0x0000d800ff097b82 */ /* 0x000e220000000800 */
[----:B------:R-:W-:Y:S01]  /*00b0*/  BSSY.RECONVERGENT B1, `(.L_x_2) ;  /* 0x0000031000017945 */ /* 0x000fe20003800200 */
[----:B0-----:R-:W0:Y:S01]  /*00c0*/  I2F.U32.RP R8, R9 ;  /* 0x0000000900087306 */ /* 0x001e220000209000 */
[----:B------:R-:W-:Y:S02]  /*00d0*/  IADD3 R0, PT, PT, R2, R9, RZ ;  /* 0x0000000902007210 */ /* 0x000fe40007ffe0ff */
[----:B------:R-:W-:Y:S02]  /*00e0*/  ISETP.NE.U32.AND P2, PT, R9, RZ, PT ;  /* 0x000000ff0900720c */ /* 0x000fe40003f45070 */
[----:B------:R-:W-:Y:S02]  /*00f0*/  ISETP.GE.U32.AND P0, PT, R0, R5, PT ;  /* 0x000000050000720c */ /* 0x000fe40003f06070 */
[----:B------:R-:W-:Y:S01]  /*0100*/  VIMNMX.U32 R11, PT, PT, R5, R0, !PT ;  /* 0x00000000050b7248 */ /* 0x000fe20007fe0000 */
[----:B0-----:R-:W0:Y:S02]  /*0110*/  MUFU.RCP R8, R8 ;  /* 0x0000000800087308 */ /* 0x001e240000001000 */
[----:B0-----:R-:W-:-:S06]  /*0120*/  IADD3 R6, PT, PT, R8, 0xffffffe, RZ ;  /* 0x0ffffffe08067810 */ /* 0x001fcc0007ffe0ff */
[----:B------:R0:W1:Y:S02]  /*0130*/  F2I.FTZ.U32.TRUNC.NTZ R7, R6 ;  /* 0x0000000600077305 */ /* 0x000064000021f000 */
[----:B0-----:R-:W-:Y:S01]  /*0140*/  MOV R6, RZ ;  /* 0x000000ff00067202 */ /* 0x001fe20000000f00 */
[----:B-1----:R-:W-:-:S04]  /*0150*/  IMAD.MOV R4, RZ, RZ, -R7 ;  /* 0x000000ffff047224 */ /* 0x002fc800078e0a07 */
[----:B------:R-:W-:Y:S01]  /*0160*/  IMAD R13, R4, R9, RZ ;  /* 0x00000009040d7224 */ /* 0x000fe200078e02ff */
[----:B------:R-:W-:-:S03]  /*0170*/  SEL R4, RZ, 0x1, P0 ;  /* 0x00000001ff047807 */ /* 0x000fc60000000000 */
[----:B------:R-:W-:Y:S01]  /*0180*/  IMAD.HI.U32 R7, R7, R13, R6 ;  /* 0x0000000d07077227 */ /* 0x000fe200078e0006 */
[----:B------:R-:W-:-:S05]  /*0190*/  IADD3 R0, PT, PT, R11, -R0, -R4 ;  /* 0x800000000b007210 */ /* 0x000fca0007ffe804 */
[----:B------:R-:W-:-:S04]  /*01a0*/  IMAD.HI.U32 R7, R7, R0, RZ ;  /* 0x0000000007077227 */ /* 0x000fc800078e00ff */
[----:B------:R-:W-:-:S04]  /*01b0*/  IMAD.MOV R6, RZ, RZ, -R7 ;  /* 0x000000ffff067224 */ /* 0x000fc800078e0a07 */
[----:B------:R-:W-:-:S05]  /*01c0*/  IMAD R0, R9, R6, R0 ;  /* 0x0000000609007224 */ /* 0x000fca00078e0200 */
[----:B------:R-:W-:-:S13]  /*01d0*/  ISETP.GE.U32.AND P0, PT, R0, R9, PT ;  /* 0x000000090000720c */ /* 0x000fda0003f06070 */
[-C--:B------:R-:W-:Y:S02]  /*01e0*/  @P0 IADD3 R0, PT, PT, R0, -R9.reuse, RZ ;  /* 0x8000000900000210 */ /* 0x080fe40007ffe0ff */
[----:B------:R-:W-:Y:S02]  /*01f0*/  @P0 IADD3 R7, PT, PT, R7, 0x1, RZ ;  /* 0x0000000107070810 */ /* 0x000fe40007ffe0ff */
[----:B------:R-:W-:-:S13]  /*0200*/  ISETP.GE.U32.AND P1, PT, R0, R9, PT ;  /* 0x000000090000720c */ /* 0x000fda0003f26070 */
[----:B------:R-:W-:Y:S01]  /*0210*/  @P1 VIADD R7, R7, 0x1 ;  /* 0x0000000107071836 */ /* 0x000fe20000000000 */
[----:B------:R-:W-:-:S04]  /*0220*/  @!P2 LOP3.LUT R7, RZ, R9, RZ, 0x33, !PT ;  /* 0x00000009ff07a212 */ /* 0x000fc800078e33ff */
[----:B------:R-:W-:Y:S01]  /*0230*/  IADD3 R8, PT, PT, R4, R7, RZ ;  /* 0x0000000704087210 */ /* 0x000fe20007ffe0ff */
[----:B------:R-:W-:-:S03]  /*0240*/  IMAD.MOV.U32 R4, RZ, RZ, R2 ;  /* 0x000000ffff047224 */ /* 0x000fc600078e0002 */
[C---:B------:R-:W-:Y:S02]  /*0250*/  LOP3.LUT R0, R8.reuse, 0x3, RZ, 0xc0, !PT ;  /* 0x0000000308007812 */ /* 0x040fe400078ec0ff */
[----:B------:R-:W-:Y:S02]  /*0260*/  ISETP.GE.U32.AND P1, PT, R8, 0x3, PT ;  /* 0x000000030800780c */ /* 0x000fe40003f26070 */
[----:B------:R-:W-:Y:S02]  /*0270*/  ISETP.NE.AND P0, PT, R0, 0x3, PT ;  /* 0x000000030000780c */ /* 0x000fe40003f05270 */
[----:B------:R-:W-:-:S11]  /*0280*/  MOV R0, RZ ;  /* 0x000000ff00007202 */ /* 0x000fd60000000f00 */
[----:B------:R-:W-:Y:S05]  /*0290*/  @!P0 BRA `(.L_x_3) ;  /* 0x0000000000488947 */ /* 0x000fea0003800000 */
[----:B------:R-:W0:Y:S01]  /*02a0*/  LDC.64 R6, c[0x0][0x380] ;  /* 0x0000e000ff067b82 */ /* 0x000e220000000a00 */
[----:B------:R-:W-:Y:S01]  /*02b0*/  IADD3 R0, PT, PT, R8, 0x1, RZ ;  /* 0x0000000108007810 */ /* 0x000fe20007ffe0ff */
[----:B------:R-:W-:-:S03]  /*02c0*/  IMAD.MOV.U32 R4, RZ, RZ, R2 ;  /* 0x000000ffff047224 */ /* 0x000fc600078e0002 */
[----:B------:R-:W-:Y:S02]  /*02d0*/  LOP3.LUT R8, R0, 0x3, RZ, 0xc0, !PT ;  /* 0x0000000300087812 */ /* 0x000fe400078ec0ff */
[----:B------:R-:W-:Y:S02]  /*02e0*/  MOV R0, RZ ;  /* 0x000000ff00007202 */ /* 0x000fe40000000f00 */
[----:B------:R-:W-:Y:S01]  /*02f0*/  IADD3 R8, PT, PT, -R8, RZ, RZ ;  /* 0x000000ff08087210 */ /* 0x000fe20007ffe1ff */
[----:B0-----:R-:W-:-:S07]  /*0300*/  IMAD.WIDE.U32 R6, R2, 0x4, R6 ;  /* 0x0000000402067825 */ /* 0x001fce00078e0006 */
.L_x_4:
[----:B------:R0:W2:Y:S01]  /*0310*/  LDG.E R10, desc[UR6][R6.64] ;  /* 0x00000006060a7981 */ /* 0x0000a2000c1e1900 */
[----:B------:R-:W-:Y:S01]  /*0320*/  IADD3 R8, PT, PT, R8, 0x1, RZ ;  /* 0x0000000108087810 */ /* 0x000fe20007ffe0ff */
[----:B------:R-:W-:-:S03]  /*0330*/  IMAD.IADD R4, R9, 0x1, R4 ;  /* 0x0000000109047824 */ /* 0x000fc600078e0204 */
[----:B------:R-:W-:Y:S01]  /*0340*/  ISETP.NE.AND P0, PT, R8, RZ, PT ;  /* 0x000000ff0800720c */ /* 0x000fe20003f05270 */
[----:B0-----:R-:W-:-:S04]  /*0350*/  IMAD.WIDE.U32 R6, R9, 0x4, R6 ;  /* 0x0000000409067825 */ /* 0x001fc800078e0006 */
[--C-:B--2---:R-:W-:Y:S02]  /*0360*/  HADD2.F32 R11, -RZ, R10.reuse.H1_H1 ;  /* 0x3000000aff0b7230 */ /* 0x104fe40000004100 */
[----:B------:R-:W-:-:S03]  /*0370*/  HADD2.F32 R10, -RZ, R10.H0_H0 ;  /* 0x2000000aff0a7230 */ /* 0x000fc60000004100 */
[----:B------:R-:W-:-:S04]  /*0380*/  FMUL R11, R11, R11 ;  /* 0x0000000b0b0b7220 */ /* 0x000fc80000400000 */
[----:B------:R-:W-:-:S04]  /*0390*/  FFMA R11, R10, R10, R11 ;  /* 0x0000000a0a0b7223 */ /* 0x000fc8000000000b */
[----:B------:R-:W-:Y:S01]  /*03a0*/  FADD R0, R11, R0 ;  /* 0x000000000b007221 */ /* 0x000fe20000000000 */
[----:B------:R-:W-:Y:S06]  /*03b0*/  @P0 BRA `(.L_x_4) ;  /* 0xfffffffc00d40947 */ /* 0x000fec000383ffff */
.L_x_3:
[----:B------:R-:W-:Y:S05]  /*03c0*/  BSYNC.RECONVERGENT B1 ;  /* 0x0000000000017941 */ /* 0x000fea0003800200 */
.L_x_2:
[----:B------:R-:W-:Y:S05]  /*03d0*/  @!P1 BRA `(.L_x_1) ;  /* 0x00000000009c9947 */ /* 0x000fea0003800000 */
[----:B------:R-:W0:Y:S01]  /*03e0*/  LDC.64 R6, c[0x0][0x380] ;  /* 0x0000e000ff067b82 */ /* 0x000e220000000a00 */
[C---:B------:R-:W-:Y:S01]  /*03f0*/  LEA R8, R9.reuse, R4, 0x1 ;  /* 0x0000000409087211 */ /* 0x040fe200078e08ff */
[----:B------:R-:W-:Y:S01]  /*0400*/  IMAD R12, R9, 0x3, R4 ;  /* 0x00000003090c7824 */ /* 0x000fe200078e0204 */
[----:B------:R-:W-:-:S07]  /*0410*/  IADD3 R13, PT, PT, R4, R9, RZ ;  /* 0x00000009040d7210 */ /* 0x000fce0007ffe0ff */
.L_x_5:
[----:B0-----:R-:W-:-:S06]  /*0420*/  IMAD.WIDE.U32 R16, R4, 0x4, R6 ;  /* 0x0000000404107825 */ /* 0x001fcc00078e0006 */
[----:B------:R-:W2:Y:S01]  /*0430*/  LDG.E R16, desc[UR6][R16.64] ;  /* 0x0000000610107981 */ /* 0x000ea2000c1e1900 */
[----:B------:R-:W-:-:S04]  /*0440*/  IMAD.WIDE.U32 R18, R13, 0x4, R6 ;  /* 0x000000040d127825 */ /* 0x000fc800078e0006 */
[--C-:B------:R-:W-:Y:S02]  /*0450*/  IMAD.WIDE.U32 R14, R8, 0x4, R6.reuse ;  /* 0x00000004080e7825 */ /* 0x100fe400078e0006 */
[----:B------:R-:W3:Y:S02]  /*0460*/  LDG.E R18, desc[UR6][R18.64] ;  /* 0x0000000612127981 */ /* 0x000ee4000c1e1900 */
[----:B------:R-:W-:Y:S02]  /*0470*/  IMAD.WIDE.U32 R10, R12, 0x4, R6 ;  /* 0x000000040c0a7825 */ /* 0x000fe400078e0006 */
[----:B------:R-:W4:Y:S04]  /*0480*/  LDG.E R14, desc[UR6][R14.64] ;  /* 0x000000060e0e7981 */ /* 0x000f28000c1e1900 */
[----:B------:R-:W5:Y:S01]  /*0490*/  LDG.E R10, desc[UR6][R10.64] ;  /* 0x000000060a0a7981 */ /* 0x000f62000c1e1900 */
[C---:B------:R-:W-:Y:S01]  /*04a0*/  IADD3 R4, PT, PT, R9.reuse, R4, R9 ;  /* 0x0000000409047210 */ /* 0x040fe20007ffe009 */
[C---:B------:R-:W-:Y:S01]  /*04b0*/  IMAD R13, R9.reuse, 0x4, R13 ;  /* 0x00000004090d7824 */ /* 0x040fe200078e020d */
[----:B------:R-:W-:-:S02]  /*04c0*/  LEA R8, R9, R8, 0x2 ;  /* 0x0000000809087211 */ /* 0x000fc400078e10ff */
[C---:B------:R-:W-:Y:S02]  /*04d0*/  IADD3 R4, PT, PT, R9.reuse, R4, R9 ;  /* 0x0000000409047210 */ /* 0x040fe40007ffe009 */
[----:B------:R-:W-:Y:S02]  /*04e0*/  LEA R12, R9, R12, 0x2 ;  /* 0x0000000c090c7211 */ /* 0x000fe400078e10ff */
[----:B------:R-:W-:Y:S01]  /*04f0*/  ISETP.GE.AND P0, PT, R4, R5, PT ;  /* 0x000000050400720c */ /* 0x000fe20003f06270 */
[--C-:B--2---:R-:W-:Y:S02]  /*0500*/  HADD2.F32 R21, -RZ, R16.reuse.H1_H1 ;  /* 0x30000010ff157230 */ /* 0x104fe40000004100 */
[----:B------:R-:W-:-:S03]  /*0510*/  HADD2.F32 R20, -RZ, R16.H0_H0 ;  /* 0x20000010ff147230 */ /* 0x000fc60000004100 */
[----:B------:R-:W-:Y:S01]  /*0520*/  FMUL R21, R21, R21 ;  /* 0x0000001515157220 */ /* 0x000fe20000400000 */
[----:B---3--:R-:W-:-:S03]  /*0530*/  HADD2.F32 R22, -RZ, R18.H1_H1 ;  /* 0x30000012ff167230 */ /* 0x008fc60000004100 */
[----:B------:R-:W-:Y:S01]  /*0540*/  FFMA R21, R20, R20, R21 ;  /* 0x0000001414157223 */ /* 0x000fe20000000015 */
[----:B------:R-:W-:Y:S02]  /*0550*/  HADD2.F32 R16, -RZ, R18.H0_H0 ;  /* 0x20000012ff107230 */ /* 0x000fe40000004100 */
[----:B------:R-:W-:Y:S01]  /*0560*/  FMUL R17, R22, R22 ;  /* 0x0000001616117220 */ /* 0x000fe20000400000 */
[----:B------:R-:W-:Y:S01]  /*0570*/  FADD R21, R21, R0 ;  /* 0x0000000015157221 */ /* 0x000fe20000000000 */
[----:B----4-:R-:W-:Y:S02]  /*0580*/  HADD2.F32 R0, -RZ, R14.H1_H1 ;  /* 0x3000000eff007230 */ /* 0x010fe40000004100 */
[----:B-----5:R-:W-:Y:S02]  /*0590*/  HADD2.F32 R15, -RZ, R10.H1_H1 ;  /* 0x3000000aff0f7230 */ /* 0x020fe40000004100 */
[----:B------:R-:W-:Y:S01]  /*05a0*/  FFMA R16, R16, R16, R17 ;  /* 0x0000001010107223 */ /* 0x000fe20000000011 */
[----:B------:R-:W-:-:S02]  /*05b0*/  HADD2.F32 R14, -RZ, R14.H0_H0 ;  /* 0x2000000eff0e7230 */ /* 0x000fc40000004100 */
[----:B------:R-:W-:Y:S01]  /*05c0*/  FMUL R11, R0, R0 ;  /* 0x00000000000b7220 */ /* 0x000fe20000400000 */
[----:B------:R-:W-:Y:S02]  /*05d0*/  HADD2.F32 R10, -RZ, R10.H0_H0 ;  /* 0x2000000aff0a7230 */ /* 0x000fe40000004100 */
[----:B------:R-:W-:Y:S01]  /*05e0*/  FADD R16, R21, R16 ;  /* 0x0000001015107221 */ /* 0x000fe20000000000 */
[----:B------:R-:W-:Y:S01]  /*05f0*/  FMUL R15, R15, R15 ;  /* 0x0000000f0f0f7220 */ /* 0x000fe20000400000 */
[----:B------:R-:W-:-:S03]  /*0600*/  FFMA R11, R14, R14, R11 ;  /* 0x0000000e0e0b7223 */ /* 0x000fc6000000000b */
[----:B------:R-:W-:Y:S01]  /*0610*/  FFMA R0, R10, R10, R15 ;  /* 0x0000000a0a007223 */ /* 0x000fe2000000000f */
[----:B------:R-:W-:-:S04]  /*0620*/  FADD R11, R16, R11 ;  /* 0x0000000b100b7221 */ /* 0x000fc80000000000 */
[----:B------:R-:W-:Y:S01]  /*0630*/  FADD R0, R11, R0 ;  /* 0x000000000b007221 */ /* 0x000fe20000000000 */
[----:B------:R-:W-:Y:S06]  /*0640*/  @!P0 BRA `(.L_x_5) ;  /* 0xfffffffc00748947 */ /* 0x000fec000383ffff */
.L_x_1:
[----:B------:R-:W-:Y:S05]  /*0650*/  BSYNC.RECONVERGENT B0 ;  /* 0x0000000000007941 */ /* 0x000fea0003800200 */
.L_x_0:
[----:B------:R-:W-:Y:S01]  /*0660*/  IMAD R4, R5, 0x2, R2 ;  /* 0x0000000205047824 */ /* 0x000fe200078e0202 */
[----:B------:R-:W-:Y:S04]  /*0670*/  BSSY.RECONVERGENT B0, `(.L_x_6) ;  /* 0x000000d000007945 */ /* 0x000fe80003800200 */
[----:B------:R-:W-:-:S13]  /*0680*/  ISETP.GE.AND P0, PT, R4, R3, PT ;  /* 0x000000030400720c */ /* 0x000fda0003f06270 */
[----:B------:R-:W-:Y:S05]  /*0690*/  @P0 BRA `(.L_x_7) ;  /* 0x0000000000280947 */ /* 0x000fea0003800000 */
[----:B------:R-:W0:Y:S01]  /*06a0*/  LDC R13, c[0x0][0x360] ;  /* 0x0000d800ff0d7b82 */ /* 0x000e220000000800 */
[----:B------:R-:W-:-:S07]  /*06b0*/  MOV R10, R4 ;  /* 0x00000004000a7202 */ /* 0x000fce0000000f00 */
[----:B------:R-:W1:Y:S02]  /*06c0*/  LDC.64 R8, c[0x0][0x380] ;  /* 0x0000e000ff087b82 */ /* 0x000e640000000a00 */
.L_x_8:
[----:B-1----:R-:W-:-:S06]  /*06d0*/  IMAD.WIDE R6, R10, 0x2, R8 ;  /* 0x000000020a067825 */ /* 0x002fcc00078e0208 */
[----:B------:R-:W2:Y:S01]  /*06e0*/  LDG.E.U16 R6, desc[UR6][R6.64] ;  /* 0x0000000606067981 */ /* 0x000ea2000c1e1500 */
[----:B0-----:R-:W-:-:S04]  /*06f0*/  IADD3 R10, PT, PT, R13, R10, RZ ;  /* 0x0000000a0d0a7210 */ /* 0x001fc80007ffe0ff */
[----:B------:R-:W-:Y:S01]  /*0700*/  ISETP.GE.AND P0, PT, R10, R3, PT ;  /* 0x000000030a00720c */ /* 0x000fe20003f06270 */
[----:B--2---:R-:W-:-:S05]  /*0710*/  HADD2.F32 R11, -RZ, R6.H0_H0 ;  /* 0x20000006ff0b7230 */ /* 0x004fca0000004100 */
[----:B------:R-:W-:-:S07]  /*0720*/  FFMA R0, R11, R11, R0 ;  /* 0x0000000b0b007223 */ /* 0x000fce0000000000 */
[----:B------:R-:W-:Y:S05]  /*0730*/  @!P0 BRA `(.L_x_8) ;  /* 0xfffffffc00e48947 */ /* 0x000fea000383ffff */
.L_x_7:
[----:B------:R-:W-:Y:S05]  /*0740*/  BSYNC.RECONVERGENT B0 ;  /* 0x0000000000007941 */ /* 0x000fea0003800200 */
.L_x_6:
[----:B------:R-:W0:Y:S01]  /*0750*/  SHFL.DOWN P0, R7, R0, 0x1, 0x1f ;  /* 0x08201f0000077f89 */ /* 0x000e220000000000 */
[----:B------:R-:W-:Y:S01]  /*0760*/  ISETP.NE.AND P2, PT, R2, RZ, PT ;  /* 0x000000ff0200720c */ /* 0x000fe20003f45270 */
[----:B------:R-:W-:Y:S01]  /*0770*/  BSSY.RECONVERGENT B0, `(.L_x_9) ;  /* 0x000001e000007945 */ /* 0x000fe20003800200 */
[----:B------:R-:W1:Y:S01]  /*0780*/  S2R R10, SR_LANEID ;  /* 0x00000000000a7919 */ /* 0x000e620000000000 */
[----:B0-----:R-:W-:-:S05]  /*0790*/  @P0 FADD R7, R7, R0 ;  /* 0x0000000007070221 */ /* 0x001fca0000000000 */
[----:B------:R-:W0:Y:S01]  /*07a0*/  SHFL.DOWN P0, R6, R7, 0x2, 0x1f ;  /* 0x08401f0007067f89 */ /* 0x000e220000000000 */
[----:B-1----:R-:W-:-:S13]  /*07b0*/  ISETP.NE.AND P1, PT, R10, RZ, PT ;  /* 0x000000ff0a00720c */ /* 0x002fda0003f25270 */
[----:B------:R-:W1:Y:S01]  /*07c0*/  @!P1 S2R R13, SR_CgaCtaId ;  /* 0x00000000000d9919 */ /* 0x000e620000008800 */
[----:B------:R-:W-:Y:S02]  /*07d0*/  @!P1 MOV R10, 0x400 ;  /* 0x00000400000a9802 */ /* 0x000fe40000000f00 */
[----:B------:R-:W-:Y:S01]  /*07e0*/  @!P1 SHF.R.U32.HI R0, RZ, 0x3, R2 ;  /* 0x00000003ff009819 */ /* 0x000fe20000011602 */
[----:B0-----:R-:W-:-:S03]  /*07f0*/  @P0 FADD R6, R7, R6 ;  /* 0x0000000607060221 */ /* 0x001fc60000000000 */
[----:B------:R-:W-:Y:S02]  /*0800*/  @!P1 LOP3.LUT R0, R0, 0x7c, RZ, 0xc0, !PT ;  /* 0x0000007c00009812 */ /* 0x000fe400078ec0ff */
[----:B------:R-:W0:Y:S01]  /*0810*/  SHFL.DOWN P0, R9, R6, 0x4, 0x1f ;  /* 0x08801f0006097f89 */ /* 0x000e220000000000 */
[----:B-1----:R-:W-:Y:S01]  /*0820*/  @!P1 LEA R7, R13, R10, 0x18 ;  /* 0x0000000a0d079211 */ /* 0x002fe200078ec0ff */
[----:B0-----:R-:W-:-:S04]  /*0830*/  @P0 FADD R9, R6, R9 ;  /* 0x0000000906090221 */ /* 0x001fc80000000000 */
[----:B------:R-:W-:Y:S01]  /*0840*/  @!P1 IMAD.IADD R0, R0, 0x1, R7 ;  /* 0x0000000100009824 */ /* 0x000fe200078e0207 */
[----:B------:R-:W0:Y:S02]  /*0850*/  SHFL.DOWN P0, R8, R9, 0x8, 0x1f ;  /* 0x09001f0009087f89 */ /* 0x000e240000000000 */
[----:B0-----:R-:W-:-:S05]  /*0860*/  @P0 FADD R8, R9, R8 ;  /* 0x0000000809080221 */ /* 0x001fca0000000000 */
[----:B------:R-:W0:Y:S02]  /*0870*/  SHFL.DOWN P0, R11, R8, 0x10, 0x1f ;  /* 0x0a001f00080b7f89 */ /* 0x000e240000000000 */
[----:B0-----:R-:W-:-:S05]  /*0880*/  @P0 FADD R11, R8, R11 ;  /* 0x0000000b080b0221 */ /* 0x001fca0000000000 */
[----:B------:R0:W-:Y:S01]  /*0890*/  @!P1 STS [R0+0x4], R11 ;  /* 0x0000040b00009388 */ /* 0x0001e20000000800 */
[----:B------:R-:W-:Y:S06]  /*08a0*/  BAR.SYNC.DEFER_BLOCKING 0x0 ;  /* 0x0000000000007b1d */ /* 0x000fec0000010000 */
[----:B------:R-:W-:Y:S05]  /*08b0*/  @P2 BRA `(.L_x_10) ;  /* 0x0000000000242947 */ /* 0x000fea0003800000 */
[----:B------:R-:W1:Y:S01]  /*08c0*/  S2UR UR5, SR_CgaCtaId ;  /* 0x00000000000579c3 */ /* 0x000e620000008800 */
[----:B------:R-:W-:Y:S02]  /*08d0*/  UMOV UR4, 0x400 ;  /* 0x0000040000047882 */ /* 0x000fe40000000000 */
[----:B-1----:R-:W-:-:S09]  /*08e0*/  ULEA UR4, UR5, UR4, 0x18 ;  /* 0x0000000405047291 */ /* 0x002fd2000f8ec0ff */
[----:B------:R-:W1:Y:S04]  /*08f0*/  LDS.64 R6, [UR4+0x8] ;  /* 0x00000804ff067984 */ /* 0x000e680008000a00 */
[----:B------:R-:W2:Y:S01]  /*0900*/  LDS R9, [UR4+0x10] ;  /* 0x00001004ff097984 */ /* 0x000ea20008000800 */
[----:B-1----:R-:W-:-:S04]  /*0910*/  FADD R6, R11, R6 ;  /* 0x000000060b067221 */ /* 0x002fc80000000000 */
[----:B------:R-:W-:-:S04]  /*0920*/  FADD R6, R6, R7 ;  /* 0x0000000706067221 */ /* 0x000fc80000000000 */
[----:B--2---:R-:W-:-:S05]  /*0930*/  FADD R6, R6, R9 ;  /* 0x0000000906067221 */ /* 0x004fca0000000000 */
[----:B------:R1:W-:Y:S02]  /*0940*/  STS [UR4+0x18], R6 ;  /* 0x00001806ff007988 */ /* 0x0003e40008000804 */
.L_x_10:
[----:B------:R-:W-:Y:S05]  /*0950*/  BSYNC.RECONVERGENT B0 ;  /* 0x0000000000007941 */ /* 0x000fea0003800200 */
.L_x_9:
[----:B------:R-:W2:Y:S08]  /*0960*/  S2UR UR5, SR_CgaCtaId ;  /* 0x00000000000579c3 */ /* 0x000eb00000008800 */
[----:B------:R-:W-:Y:S01]  /*0970*/  BAR.SYNC.DEFER_BLOCKING 0x0 ;  /* 0x0000000000007b1d */ /* 0x000fe20000010000 */
[----:B------:R-:W-:Y:S02]  /*0980*/  I2FP.F32.S32 R3, R3 ;  /* 0x0000000300037245 */ /* 0x000fe40000201400 */
[----:B------:R-:W-:-:S03]  /*0990*/  ISETP.GE.AND P2, PT, R2, R5, PT ;  /* 0x000000050200720c */ /* 0x000fc60003f46270 */
[----:B------:R-:W-:Y:S01]  /*09a0*/  UMOV UR4, 0x400 ;  /* 0x0000040000047882 */ /* 0x000fe20000000000 */
[----:B-1----:R-:W1:Y:S01]  /*09b0*/  MUFU.RCP R6, R3 ;  /* 0x0000000300067308 */ /* 0x002e620000001000 */
[----:B--2---:R-:W-:Y:S01]  /*09c0*/  ULEA UR4, UR5, UR4, 0x18 ;  /* 0x0000000405047291 */ /* 0x004fe2000f8ec0ff */
[----:B-1----:R-:W-:-:S04]  /*09d0*/  FFMA R7, -R3, R6, 1 ;  /* 0x3f80000003077423 */ /* 0x002fc80000000106 */
[----:B------:R-:W-:-:S04]  /*09e0*/  FFMA R7, R6, R7, R6 ;  /* 0x0000000706077223 */ /* 0x000fc80000000006 */
[----:B0-----:R-:W0:Y:S02]  /*09f0*/  LDS R0, [UR4+0x18] ;  /* 0x00001804ff007984 */ /* 0x001e240008000800 */
[----:B0-----:R-:W0:Y:S01]  /*0a00*/  FCHK P0, R0, R3 ;  /* 0x0000000300007302 */ /* 0x001e220000000000 */
[----:B------:R-:W-:-:S04]  /*0a10*/  FFMA R6, R0, R7, RZ ;  /* 0x0000000700067223 */ /* 0x000fc800000000ff */
[----:B------:R-:W-:-:S04]  /*0a20*/  FFMA R8, -R3, R6, R0 ;  /* 0x0000000603087223 */ /* 0x000fc80000000100 */
[----:B------:R-:W-:Y:S01]  /*0a30*/  FFMA R6, R7, R8, R6 ;  /* 0x0000000807067223 */ /* 0x000fe20000000006 */
[----:B0-----:R-:W-:Y:S06]  /*0a40*/  @!P0 BRA `(.L_x_11) ;  /* 0x00000000000c8947 */ /* 0x001fec0003800000 */
[----:B------:R-:W-:-:S07]  /*0a50*/  MOV R6, 0xa70 ;  /* 0x00000a7000067802 */ /* 0x000fce0000000f00 */
[----:B------:R-:W-:Y:S05]  /*0a60*/  CALL.REL.NOINC `($__internal_0_$__cuda_sm3x_div_rn_noftz_f32_slowpath) ;  /* 0x0000000800987944 */ /* 0x000fea0003c00000 */
[----:B------:R-:W-:-:S07]  /*0a70*/  MOV R6, R0 ;  /* 0x0000000000067202 */ /* 0x000fce0000000f00 */
.L_x_11:
[----:B------:R-:W0:Y:S01]  /*0a80*/  LDCU UR4, c[0x0][0x39c] ;  /* 0x00007380ff0477ac */ /* 0x000e220008000800 */
[----:B------:R-:W-:Y:S01]  /*0a90*/  BSSY.RECONVERGENT B0, `(.L_x_12) ;  /* 0x000008d000007945 */ /* 0x000fe20003800200 */
[----:B------:R-:W1:Y:S01]  /*0aa0*/  LDCU.128 UR8, c[0x0][0x380] ;  /* 0x00007000ff0877ac */ /* 0x000e620008000c00 */
[----:B0-----:R-:W-:Y:S01]  /*0ab0*/  FADD R6, R6, UR4 ;  /* 0x0000000406067e21 */ /* 0x001fe20008000000 */
[----:B------:R-:W0:Y:S04]  /*0ac0*/  LDCU.64 UR4, c[0x0][0x390] ;  /* 0x00007200ff0477ac */ /* 0x000e280008000a00 */
[----:B------:R-:W-:-:S13]  /*0ad0*/  FSETP.GEU.AND P0, PT, |R6|, 1.175494350822287508e-38, PT ;  /* 0x008000000600780b */ /* 0x000fda0003f0e200 */
[----:B------:R-:W-:-:S04]  /*0ae0*/  @!P0 FMUL R6, R6, 16777216 ;  /* 0x4b80000006068820 */ /* 0x000fc80000400000 */
[----:B------:R-:W2:Y:S02]  /*0af0*/  MUFU.RSQ R0, R6 ;  /* 0x0000000600007308 */ /* 0x000ea40000001400 */
[----:B--2---:R-:W-:Y:S01]  /*0b00*/  @!P0 FMUL R0, R0, 4096 ;  /* 0x4580000000008820 */ /* 0x004fe20000400000 */
[----:B01----:R-:W-:Y:S06]  /*0b10*/  @P2 BRA `(.L_x_13) ;  /* 0x0000000800102947 */ /* 0x003fec0003800000 */
        /* <DEDUP_REMOVED lines=10> */
[----:B0-----:R-:W-:Y:S02]  /*0bc0*/  HFMA2 R6, -RZ, RZ, 0, 0 ;  /* 0x00000000ff067431 */ /* 0x001fe400000001ff */
        /* <DEDUP_REMOVED lines=12> */
[----:B------:R-:W-:Y:S02]  /*0c90*/  @P1 IADD3 R7, PT, PT, R7, 0x1, RZ ;  /* 0x0000000107071810 */ /* 0x000fe40007ffe0ff */
[----:B------:R-:W-:-:S05]  /*0ca0*/  @!P2 LOP3.LUT R7, RZ, R3, RZ, 0x33, !PT ;  /* 0x00000003ff07a212 */ /* 0x000fca00078e33ff */
[----:B------:R-:W-:-:S05]  /*0cb0*/  IMAD.IADD R6, R10, 0x1, R7 ;  /* 0x000000010a067824 */ /* 0x000fca00078e0207 */
[C---:B------:R-:W-:Y:S02]  /*0cc0*/  LOP3.LUT R7, R6.reuse, 0x3, RZ, 0xc0, !PT ;  /* 0x0000000306077812 */ /* 0x040fe400078ec0ff */
[----:B------:R-:W-:Y:S02]  /*0cd0*/  ISETP.GE.U32.AND P0, PT, R6, 0x3, PT ;  /* 0x000000030600780c */ /* 0x000fe40003f06070 */
[----:B------:R-:W-:-:S13]  /*0ce0*/  ISETP.NE.AND P1, PT, R7, 0x3, PT ;  /* 0x000000030700780c */ /* 0x000fda0003f25270 */
[----:B------:R-:W-:Y:S05]  /*0cf0*/  @!P1 BRA `(.L_x_15) ;  /* 0x00000000006c9947 */ /* 0x000fea0003800000 */
[----:B------:R-:W-:-:S04]  /*0d00*/  IADD3 R6, PT, PT, R6, 0x1, RZ ;  /* 0x0000000106067810 */ /* 0x000fc80007ffe0ff */
[----:B------:R-:W-:Y:S01]  /*0d10*/  LOP3.LUT R8, R6, 0x3, RZ, 0xc0, !PT ;  /* 0x0000000306087812 */ /* 0x000fe200078ec0ff */
[----:B------:R-:W-:-:S03]  /*0d20*/  IMAD.WIDE.U32 R6, R2, 0x4, RZ ;  /* 0x0000000402067825 */ /* 0x000fc600078e00ff */
[C---:B------:R-:W-:Y:S01]  /*0d30*/  IADD3 R14, PT, PT, -R8.reuse, RZ, RZ ;  /* 0x000000ff080e7210 */ /* 0x040fe20007ffe1ff */
[----:B------:R-:W-:-:S07]  /*0d40*/  IMAD R2, R8, R3, R2 ;  /* 0x0000000308027224 */ /* 0x000fce00078e0202 */
.L_x_16:
[C---:B------:R-:W-:Y:S02]  /*0d50*/  IADD3 R8, P1, PT, R6.reuse, UR8, RZ ;  /* 0x0000000806087c10 */ /* 0x040fe4000ff3e0ff */
[----:B------:R-:W-:Y:S02]  /*0d60*/  IADD3 R10, P2, PT, R6, UR10, RZ ;  /* 0x0000000a060a7c10 */ /* 0x000fe4000ff5e0ff */
[C---:B------:R-:W-:Y:S02]  /*0d70*/  IADD3.X R9, PT, PT, R7.reuse, UR9, RZ, P1, !PT ;  /* 0x0000000907097c10 */ /* 0x040fe40008ffe4ff */
[----:B------:R-:W-:-:S03]  /*0d80*/  IADD3.X R11, PT, PT, R7, UR11, RZ, P2, !PT ;  /* 0x0000000b070b7c10 */ /* 0x000fc600097fe4ff */
[----:B------:R-:W2:Y:S04]  /*0d90*/  LDG.E R8, desc[UR6][R8.64] ;  /* 0x0000000608087981 */ /* 0x000ea8000c1e1900 */
[----:B------:R-:W3:Y:S01]  /*0da0*/  LDG.E R10, desc[UR6][R10.64] ;  /* 0x000000060a0a7981 */ /* 0x000ee2000c1e1900 */
[----:B------:R-:W-:Y:S01]  /*0db0*/  IADD3 R14, PT, PT, R14, 0x1, RZ ;  /* 0x000000010e0e7810 */ /* 0x000fe20007ffe0ff */
[--C-:B0-2---:R-:W-:Y:S02]  /*0dc0*/  HADD2.F32 R13, -RZ, R8.reuse.H0_H0 ;  /* 0x20000008ff0d7230 */ /* 0x105fe40000004100 */
[----:B------:R-:W-:Y:S02]  /*0dd0*/  HADD2.F32 R15, -RZ, R8.H1_H1 ;  /* 0x30000008ff0f7230 */ /* 0x000fe40000004100 */
[----:B---3--:R-:W-:-:S02]  /*0de0*/  HADD2.F32 R12, -RZ, R10.H0_H0 ;  /* 0x2000000aff0c7230 */ /* 0x008fc40000004100 */
[C---:B------:R-:W-:Y:S01]  /*0df0*/  FMUL R17, R0.reuse, R13 ;  /* 0x0000000d00117220 */ /* 0x040fe20000400000 */
[----:B------:R-:W-:Y:S02]  /*0e00*/  HADD2.F32 R13, -RZ, R10.H1_H1 ;  /* 0x3000000aff0d7230 */ /* 0x000fe40000004100 */
[----:B------:R-:W-:Y:S01]  /*0e10*/  FMUL R16, R0, R15 ;  /* 0x0000000f00107220 */ /* 0x000fe20000400000 */
[----:B------:R-:W-:Y:S01]  /*0e20*/  FMUL R17, R12, R17 ;  /* 0x000000110c117220 */ /* 0x000fe20000400000 */
[----:B------:R-:W-:Y:S02]  /*0e30*/  IADD3 R12, P1, PT, R6, UR4, RZ ;  /* 0x00000004060c7c10 */ /* 0x000fe4000ff3e0ff */
[----:B------:R-:W-:Y:S02]  /*0e40*/  FMUL R16, R13, R16 ;  /* 0x000000100d107220 */ /* 0x000fe40000400000 */
[----:B------:R-:W-:Y:S01]  /*0e50*/  IADD3.X R13, PT, PT, R7, UR5, RZ, P1, !PT ;  /* 0x00000005070d7c10 */ /* 0x000fe20008ffe4ff */
[----:B------:R-:W-:-:S02]  /*0e60*/  IMAD.WIDE.U32 R6, R3, 0x4, R6 ;  /* 0x0000000403067825 */ /* 0x000fc400078e0006 */
[----:B------:R-:W-:Y:S02]  /*0e70*/  F2FP.F16.F32.PACK_AB R17, R16, R17 ;  /* 0x000000111011723e */ /* 0x000fe400000000ff */
[----:B------:R-:W-:-:S03]  /*0e80*/  ISETP.NE.AND P1, PT, R14, RZ, PT ;  /* 0x000000ff0e00720c */ /* 0x000fc60003f25270 */
[----:B------:R0:W-:Y:S10]  /*0e90*/  STG.E desc[UR6][R12.64], R17 ;  /* 0x000000110c007986 */ /* 0x0001f4000c101906 */
[----:B------:R-:W-:Y:S05]  /*0ea0*/  @P1 BRA `(.L_x_16) ;  /* 0xfffffffc00a81947 */ /* 0x000fea000383ffff */
.L_x_15:
[----:B------:R-:W-:Y:S05]  /*0eb0*/  BSYNC.RECONVERGENT B1 ;  /* 0x0000000000017941 */ /* 0x000fea0003800200 */
.L_x_14:
[----:B------:R-:W-:Y:S05]  /*0ec0*/  @!P0 BRA `(.L_x_13) ;  /* 0x0000000400248947 */ /* 0x000fea0003800000 */
[----:B------:R-:W1:Y:S01]  /*0ed0*/  LDC.64 R6, c[0x0][0x390] ;  /* 0x0000e400ff067b82 */ /* 0x000e620000000a00 */
[C-C-:B0-----:R-:W-:Y:S01]  /*0ee0*/  IMAD R13, R3.reuse, 0x2, R2.reuse ;  /* 0x00000002030d7824 */ /* 0x141fe200078e0202 */
[----:B------:R-:W-:Y:S01]  /*0ef0*/  IADD3 R17, PT, PT, R2, R3, RZ ;  /* 0x0000000302117210 */ /* 0x000fe20007ffe0ff */
[----:B------:R-:W-:-:S05]  /*0f00*/  IMAD R15, R3, 0x3, R2 ;  /* 0x00000003030f7824 */ /* 0x000fca00078e0202 */
[----:B------:R-:W0:Y:S08]  /*0f10*/  LDC.64 R8, c[0x0][0x380] ;  /* 0x0000e000ff087b82 */ /* 0x000e300000000a00 */
[----:B------:R-:W2:Y:S02]  /*0f20*/  LDC.64 R10, c[0x0][0x388] ;  /* 0x0000e200ff0a7b82 */ /* 0x000ea40000000a00 */
.L_x_17:
[----:B0-----:R-:W-:-:S04]  /*0f30*/  IMAD.WIDE.U32 R20, R2, 0x4, R8 ;  /* 0x0000000402147825 */ /* 0x001fc800078e0008 */
[----:B--2---:R-:W-:Y:S02]  /*0f40*/  IMAD.WIDE.U32 R22, R2, 0x4, R10 ;  /* 0x0000000402167825 */ /* 0x004fe400078e000a */
[----:B------:R-:W2:Y:S04]  /*0f50*/  LDG.E R20, desc[UR6][R20.64] ;  /* 0x0000000614147981 */ /* 0x000ea8000c1e1900 */
[----:B---3--:R-:W3:Y:S01]  /*0f60*/  LDG.E R22, desc[UR6][R22.64] ;  /* 0x0000000616167981 */ /* 0x008ee2000c1e1900 */
[--C-:B--2---:R-:W-:Y:S02]  /*0f70*/  HADD2.F32 R19, -RZ, R20.reuse.H0_H0 ;  /* 0x20000014ff137230 */ /* 0x104fe40000004100 */
[----:B------:R-:W-:Y:S02]  /*0f80*/  HADD2.F32 R25, -RZ, R20.H1_H1 ;  /* 0x30000014ff197230 */ /* 0x000fe40000004100 */
[----:B---3--:R-:W-:-:S02]  /*0f90*/  HADD2.F32 R12, -RZ, R22.H0_H0 ;  /* 0x20000016ff0c7230 */ /* 0x008fc40000004100 */
[C---:B------:R-:W-:Y:S01]  /*0fa0*/  FMUL R19, R0.reuse, R19 ;  /* 0x0000001300137220 */ /* 0x040fe20000400000 */
[----:B------:R-:W-:Y:S02]  /*0fb0*/  HADD2.F32 R14, -RZ, R22.H1_H1 ;  /* 0x30000016ff0e7230 */ /* 0x000fe40000004100 */
[----:B------:R-:W-:Y:S01]  /*0fc0*/  FMUL R25, R0, R25 ;  /* 0x0000001900197220 */ /* 0x000fe20000400000 */
[----:B------:R-:W-:-:S04]  /*0fd0*/  IMAD.WIDE.U32 R20, R17, 0x4, R8 ;  /* 0x0000000411147825 */ /* 0x000fc800078e0008 */
[----:B------:R-:W-:Y:S01]  /*0fe0*/  FMUL R12, R12, R19 ;  /* 0x000000130c0c7220 */ /* 0x000fe20000400000 */
[----:B------:R-:W-:Y:S01]  /*0ff0*/  FMUL R25, R14, R25 ;  /* 0x000000190e197220 */ /* 0x000fe20000400000 */
[----:B-1----:R-:W-:-:S04]  /*1000*/  IMAD.WIDE.U32 R18, R2, 0x4, R6 ;  /* 0x0000000402127825 */ /* 0x002fc800078e0006 */
[----:B------:R-:W-:Y:S01]  /*1010*/  F2FP.F16.F32.PACK_AB R25, R25, R12 ;  /* 0x0000000c1919723e */ /* 0x000fe200000000ff */
[----:B------:R-:W-:-:S04]  /*1020*/  IMAD.WIDE.U32 R22, R17, 0x4, R10 ;  /* 0x0000000411167825 */ /* 0x000fc800078e000a */
[----:B------:R0:W-:Y:S04]  /*1030*/  STG.E desc[UR6][R18.64], R25 ;  /* 0x0000001912007986 */ /* 0x0001e8000c101906 */
[----:B------:R-:W2:Y:S04]  /*1040*/  LDG.E R20, desc[UR6][R20.64] ;  /* 0x0000000614147981 */ /* 0x000ea8000c1e1900 */
[----:B------:R-:W3:Y:S01]  /*1050*/  LDG.E R22, desc[UR6][R22.64] ;  /* 0x0000000616167981 */ /* 0x000ee2000c1e1900 */
[----:B0-----:R-:W-:-:S04]  /*1060*/  IMAD.WIDE.U32 R18, R17, 0x4, R6 ;  /* 0x0000000411127825 */ /* 0x001fc800078e0006 */
[--C-:B--2---:R-:W-:Y:S02]  /*1070*/  HADD2.F32 R27, -RZ, R20.reuse.H0_H0 ;  /* 0x20000014ff1b7230 */ /* 0x104fe40000004100 */
[----:B------:R-:W-:Y:S02]  /*1080*/  HADD2.F32 R29, -RZ, R20.H1_H1 ;  /* 0x30000014ff1d7230 */ /* 0x000fe40000004100 */
[--C-:B---3--:R-:W-:Y:S02]  /*1090*/  HADD2.F32 R12, -RZ, R22.reuse.H0_H0 ;  /* 0x20000016ff0c7230 */ /* 0x108fe40000004100 */
[C---:B------:R-:W-:Y:S01]  /*10a0*/  FMUL R27, R0.reuse, R27 ;  /* 0x0000001b001b7220 */ /* 0x040fe20000400000 */
[----:B------:R-:W-:Y:S02]  /*10b0*/  HADD2.F32 R14, -RZ, R22.H1_H1 ;  /* 0x30000016ff0e7230 */ /* 0x000fe40000004100 */
[----:B------:R-:W-:Y:S01]  /*10c0*/  FMUL R29, R0, R29 ;  /* 0x0000001d001d7220 */ /* 0x000fe20000400000 */
[----:B------:R-:W-:-:S04]  /*10d0*/  IMAD.WIDE.U32 R20, R13, 0x4, R8 ;  /* 0x000000040d147825 */ /* 0x000fc800078e0008 */
[----:B------:R-:W-:Y:S01]  /*10e0*/  FMUL R12, R12, R27 ;  /* 0x0000001b0c0c7220 */ /* 0x000fe20000400000 */
[----:B------:R-:W-:Y:S01]  /*10f0*/  FMUL R29, R14, R29 ;  /* 0x0000001d0e1d7220 */ /* 0x000fe20000400000 */
[----:B------:R-:W-:-:S04]  /*1100*/  IMAD.WIDE.U32 R22, R13, 0x4, R10 ;  /* 0x000000040d167825 */ /* 0x000fc800078e000a */
[----:B------:R-:W-:-:S05]  /*1110*/  F2FP.F16.F32.PACK_AB R29, R29, R12 ;  /* 0x0000000c1d1d723e */ /* 0x000fca00000000ff */
        /* <DEDUP_REMOVED lines=18> */
[C---:B------:R-:W-:Y:S01]  /*1240*/  IADD3 R2, PT, PT, R3.reuse, R2, R3 ;  /* 0x0000000203027210 */ /* 0x040fe20007ffe003 */
[C---:B------:R-:W-:Y:S01]  /*1250*/  IMAD R17, R3.reuse, 0x4, R17 ;  /* 0x0000000403117824 */ /* 0x040fe200078e0211 */
[----:B------:R-:W-:Y:S01]  /*1260*/  LEA R13, R3, R13, 0x2 ;  /* 0x0000000d030d7211 */ /* 0x000fe200078e10ff */
[----:B0-----:R-:W-:Y:S01]  /*1270*/  IMAD.WIDE.U32 R18, R15, 0x4, R6 ;  /* 0x000000040f127825 */ /* 0x001fe200078e0006 */
[----:B------:R-:W-:-:S02]  /*1280*/  IADD3 R2, PT, PT, R3, R2, R3 ;  /* 0x0000000203027210 */ /* 0x000fc40007ffe003 */
[----:B------:R-:W-:Y:S02]  /*1290*/  LEA R15, R3, R15, 0x2 ;  /* 0x0000000f030f7211 */ /* 0x000fe400078e10ff */
[----:B------:R-:W-:Y:S01]  /*12a0*/  ISETP.GE.AND P0, PT, R2, R5, PT ;  /* 0x000000050200720c */ /* 0x000fe20003f06270 */
[--C-:B--2---:R-:W-:Y:S02]  /*12b0*/  HADD2.F32 R25, -RZ, R20.reuse.H0_H0 ;  /* 0x20000014ff197230 */ /* 0x104fe40000004100 */
[----:B------:R-:W-:Y:S02]  /*12c0*/  HADD2.F32 R29, -RZ, R20.H1_H1 ;  /* 0x30000014ff1d7230 */ /* 0x000fe40000004100 */
[--C-:B---3--:R-:W-:Y:S02]  /*12d0*/  HADD2.F32 R12, -RZ, R22.reuse.H0_H0 ;  /* 0x20000016ff0c7230 */ /* 0x108fe40000004100 */
[----:B------:R-:W-:Y:S01]  /*12e0*/  FMUL R25, R0, R25 ;  /* 0x0000001900197220 */ /* 0x000fe20000400000 */
[----:B------:R-:W-:-:S02]  /*12f0*/  HADD2.F32 R14, -RZ, R22.H1_H1 ;  /* 0x30000016ff0e7230 */ /* 0x000fc40000004100 */
[----:B------:R-:W-:Y:S01]  /*1300*/  FMUL R29, R0, R29 ;  /* 0x0000001d001d7220 */ /* 0x000fe20000400000 */
[----:B------:R-:W-:-:S03]  /*1310*/  FMUL R12, R12, R25 ;  /* 0x000000190c0c7220 */ /* 0x000fc60000400000 */
[----:B------:R-:W-:-:S05]  /*1320*/  FMUL R29, R14, R29 ;  /* 0x0000001d0e1d7220 */ /* 0x000fca0000400000 */
[----:B------:R-:W-:-:S05]  /*1330*/  F2FP.F16.F32.PACK_AB R29, R29, R12 ;  /* 0x0000000c1d1d723e */ /* 0x000fca00000000ff */
[----:B------:R3:W-:Y:S01]  /*1340*/  STG.E desc[UR6][R18.64], R29 ;  /* 0x0000001d12007986 */ /* 0x0007e2000c101906 */
[----:B------:R-:W-:Y:S05]  /*1350*/  @!P0 BRA `(.L_x_17) ;  /* 0xfffffff800f48947 */ /* 0x000fea000383ffff */
.L_x_13:
[----:B------:R-:W-:Y:S05]  /*1360*/  BSYNC.RECONVERGENT B0 ;  /* 0x0000000000007941 */ /* 0x000fea0003800200 */
.L_x_12:
[----:B------:R-:W1:Y:S02]  /*1370*/  LDCU UR12, c[0x0][0x398] ;  /* 0x00007300ff0c77ac */ /* 0x000e640008000800 */
[----:B-1----:R-:W-:-:S13]  /*1380*/  ISETP.GE.AND P0, PT, R4, UR12, PT ;  /* 0x0000000c04007c0c */ /* 0x002fda000bf06270 */
[----:B------:R-:W-:Y:S05]  /*1390*/  @P0 EXIT ;  /* 0x000000000000094d */ /* 0x000fea0003800000 */
[----:B------:R-:W1:Y:S01]  /*13a0*/  LDC.64 R6, c[0x0][0x390] ;  /* 0x0000e400ff067b82 */ /* 0x000e620000000a00 */
[----:B------:R-:W2:Y:S07]  /*13b0*/  LDCU UR4, c[0x0][0x360] ;  /* 0x00006c00ff0477ac */ /* 0x000eae0008000800 */
[----:B------:R-:W4:Y:S08]  /*13c0*/  LDC.64 R8, c[0x0][0x380] ;  /* 0x0000e000ff087b82 */ /* 0x000f300000000a00 */
[----:B------:R-:W0:Y:S02]  /*13d0*/  LDC.64 R2, c[0x0][0x388] ;  /* 0x0000e200ff027b82 */ /* 0x000e240000000a00 */
.L_x_18:
[----:B----4-:R-:W-:-:S04]  /*13e0*/  IMAD.WIDE R10, R4, 0x2, R8 ;  /* 0x00000002040a7825 */ /* 0x010fc800078e0208 */
[----:B0-----:R-:W-:Y:S02]  /*13f0*/  IMAD.WIDE R12, R4, 0x2, R2 ;  /* 0x00000002040c7825 */ /* 0x001fe400078e0202 */
[----:B------:R-:W4:Y:S04]  /*1400*/  LDG.E.U16 R10, desc[UR6][R10.64] ;  /* 0x000000060a0a7981 */ /* 0x000f28000c1e1500 */
[----:B------:R-:W5:Y:S01]  /*1410*/  LDG.E.U16 R12, desc[UR6][R12.64] ;  /* 0x000000060c0c7981 */ /* 0x000f62000c1e1500 */
[----:B----4-:R-:W-:Y:S02]  /*1420*/  HADD2.F32 R5, -RZ, R10.H0_H0 ;  /* 0x2000000aff057230 */ /* 0x010fe40000004100 */
[----:B-----5:R-:W-:-:S03]  /*1430*/  HADD2.F32 R14, -RZ, R12.H0_H0 ;  /* 0x2000000cff0e7230 */ /* 0x020fc60000004100 */
[----:B------:R-:W-:-:S04]  /*1440*/  FMUL R5, R0, R5 ;  /* 0x0000000500057220 */ /* 0x000fc80000400000 */
[----:B------:R-:W-:Y:S01]  /*1450*/  FMUL R5, R14, R5 ;  /* 0x000000050e057220 */ /* 0x000fe20000400000 */
[C---:B-1----:R-:W-:Y:S01]  /*1460*/  IMAD.WIDE R14, R4.reuse, 0x2, R6 ;  /* 0x00000002040e7825 */ /* 0x042fe200078e0206 */
[----:B--2---:R-:W-:-:S03]  /*1470*/  IADD3 R4, PT, PT, R4, UR4, RZ ;  /* 0x0000000404047c10 */ /* 0x004fc6000fffe0ff */
[----:B------:R-:W-:Y:S02]  /*1480*/  F2FP.F16.F32.PACK_AB R5, RZ, R5 ;  /* 0x00000005ff05723e */ /* 0x000fe400000000ff */
[----:B------:R-:W-:-:S03]  /*1490*/  ISETP.GE.AND P0, PT, R4, UR12, PT ;  /* 0x0000000c04007c0c */ /* 0x000fc6000bf06270 */
[----:B------:R0:W-:Y:S10]  /*14a0*/  STG.E.U16 desc[UR6][R14.64], R5 ;  /* 0x000000050e007986 */ /* 0x0001f4000c101506 */
[----:B------:R-:W-:Y:S05]  /*14b0*/  @!P0 BRA `(.L_x_18) ;  /* 0xfffffffc00c88947 */ /* 0x000fea000383ffff */
[----:B------:R-:W-:Y:S05]  /*14c0*/  EXIT ;  /* 0x000000000000794d */ /* 0x000fea0003800000 */
        .weak           $__internal_0_$__cuda_sm3x_div_rn_noftz_f32_slowpath
        .type           $__internal_0_$__cuda_sm3x_div_rn_noftz_f32_slowpath,@function
        .size           $__internal_0_$__cuda_sm3x_div_rn_noftz_f32_slowpath,(.L_x_84 - $__internal_0_$__cuda_sm3x_div_rn_noftz_f32_slowpath)
$__internal_0_$__cuda_sm3x_div_rn_noftz_f32_slowpath:
[----:B------:R-:W-:Y:S01]  /*14d0*/  SHF.R.U32.HI R8, RZ, 0x17, R3 ;  /* 0x00000017ff087819 */ /* 0x000fe20000011603 */
[--C-:B------:R-:W-:Y:S01]  /*14e0*/  IMAD.MOV.U32 R10, RZ, RZ, R0.reuse ;  /* 0x000000ffff0a7224 */ /* 0x100fe200078e0000 */
[----:B------:R-:W-:Y:S02]  /*14f0*/  SHF.R.U32.HI R7, RZ, 0x17, R0 ;  /* 0x00000017ff077819 */ /* 0x000fe40000011600 */
[----:B------:R-:W-:Y:S02]  /*1500*/  LOP3.LUT R9, R8, 0xff, RZ, 0xc0, !PT ;  /* 0x000000ff08097812 */ /* 0x000fe400078ec0ff */
[----:B------:R-:W-:Y:S02]  /*1510*/  LOP3.LUT R8, R7, 0xff, RZ, 0xc0, !PT ;  /* 0x000000ff07087812 */ /* 0x000fe400078ec0ff */
[----:B------:R-:W-:Y:S02]  /*1520*/  IADD3 R13, PT, PT, R9, -0x1, RZ ;  /* 0xffffffff090d7810 */ /* 0x000fe40007ffe0ff */
[----:B------:R-:W-:-:S02]  /*1530*/  IADD3 R12, PT, PT, R8, -0x1, RZ ;  /* 0xffffffff080c7810 */ /* 0x000fc40007ffe0ff */
[----:B------:R-:W-:Y:S02]  /*1540*/  ISETP.GT.U32.AND P0, PT, R13, 0xfd, PT ;  /* 0x000000fd0d00780c */ /* 0x000fe40003f04070 */
[----:B------:R-:W-:Y:S02]  /*1550*/  MOV R11, R3 ;  /* 0x00000003000b7202 */ /* 0x000fe40000000f00 */
[----:B------:R-:W-:-:S13]  /*1560*/  ISETP.GT.U32.OR P0, PT, R12, 0xfd, P0 ;  /* 0x000000fd0c00780c */ /* 0x000fda0000704470 */
[----:B------:R-:W-:Y:S01]  /*1570*/  @!P0 MOV R7, RZ ;  /* 0x000000ff00078202 */ /* 0x000fe20000000f00 */
[----:B------:R-:W-:Y:S06]  /*1580*/  @!P0 BRA `(.L_x_19) ;  /* 0x00000000005c8947 */ /* 0x000fec0003800000 */
[----:B------:R-:W-:Y:S02]  /*1590*/  FSETP.GTU.FTZ.AND P0, PT, |R0|, +INF , PT ;  /* 0x7f8000000000780b */ /* 0x000fe40003f1c200 */
[----:B------:R-:W-:-:S04]  /*15a0*/  FSETP.GTU.FTZ.AND P1, PT, |R3|, +INF , PT ;  /* 0x7f8000000300780b */ /* 0x000fc80003f3c200 */
[----:B------:R-:W-:-:S13]  /*15b0*/  PLOP3.LUT P0, PT, P0, P1, PT, 0xf8, 0x8f ;  /* 0x00000000008f781c */ /* 0x000fda0000703f70 */
[----:B------:R-:W-:Y:S05]  /*15c0*/  @P0 BRA `(.L_x_20) ;  /* 0x0000000400440947 */ /* 0x000fea0003800000 */
[----:B------:R-:W-:-:S13]  /*15d0*/  LOP3.LUT P0, RZ, R11, 0x7fffffff, R10, 0xc8, !PT ;  /* 0x7fffffff0bff7812 */ /* 0x000fda000780c80a */
[----:B------:R-:W-:Y:S05]  /*15e0*/  @!P0 BRA `(.L_x_21) ;  /* 0x0000000400348947 */ /* 0x000fea0003800000 */
[C---:B------:R-:W-:Y:S02]  /*15f0*/  FSETP.NEU.FTZ.AND P3, PT, |R0|.reuse, +INF , PT ;  /* 0x7f8000000000780b */ /* 0x040fe40003f7d200 */
[----:B------:R-:W-:Y:S02]  /*1600*/  FSETP.NEU.FTZ.AND P1, PT, |R3|, +INF , PT ;  /* 0x7f8000000300780b */ /* 0x000fe40003f3d200 */
[----:B------:R-:W-:-:S11]  /*1610*/  FSETP.NEU.FTZ.AND P0, PT, |R0|, +INF , PT ;  /* 0x7f8000000000780b */ /* 0x000fd60003f1d200 */
[----:B------:R-:W-:Y:S05]  /*1620*/  @!P1 BRA !P3, `(.L_x_21) ;  /* 0x0000000400249947 */ /* 0x000fea0005800000 */
[----:B------:R-:W-:-:S04]  /*1630*/  LOP3.LUT P3, RZ, R10, 0x7fffffff, RZ, 0xc0, !PT ;  /* 0x7fffffff0aff7812 */ /* 0x000fc8000786c0ff */
[----:B------:R-:W-:-:S13]  /*1640*/  PLOP3.LUT P1, PT, P1, P3, PT, 0x2f, 0xf2 ;  /* 0x0000000000f2781c */ /* 0x000fda0000f26577 */
[----:B------:R-:W-:Y:S05]  /*1650*/  @P1 BRA `(.L_x_22) ;  /* 0x0000000400101947 */ /* 0x000fea0003800000 */
[----:B------:R-:W-:-:S04]  /*1660*/  LOP3.LUT P1, RZ, R11, 0x7fffffff, RZ, 0xc0, !PT ;  /* 0x7fffffff0bff7812 */ /* 0x000fc8000782c0ff */
[----:B------:R-:W-:-:S13]  /*1670*/  PLOP3.LUT P0, PT, P0, P1, PT, 0x2f, 0xf2 ;  /* 0x0000000000f2781c */ /* 0x000fda0000702577 */
[----:B------:R-:W-:Y:S05]  /*1680*/  @P0 BRA `(.L_x_23) ;  /* 0x0000000000f80947 */ /* 0x000fea0003800000 */
[----:B------:R-:W-:Y:S02]  /*1690*/  ISETP.GE.AND P0, PT, R12, RZ, PT ;  /* 0x000000ff0c00720c */ /* 0x000fe40003f06270 */
[----:B------:R-:W-:-:S11]  /*16a0*/  ISETP.GE.AND P1, PT, R13, RZ, PT ;  /* 0x000000ff0d00720c */ /* 0x000fd60003f26270 */
[----:B------:R-:W-:Y:S01]  /*16b0*/  @P0 MOV R7, RZ ;  /* 0x000000ff00070202 */ /* 0x000fe20000000f00 */
[----:B------:R-:W-:Y:S02]  /*16c0*/  @!P0 IMAD.MOV.U32 R7, RZ, RZ, -0x40 ;  /* 0xffffffc0ff078424 */ /* 0x000fe400078e00ff */
[----:B------:R-:W-:Y:S01]  /*16d0*/  @!P0 FFMA R10, R0, 1.84467440737095516160e+19, RZ ;  /* 0x5f800000000a8823 */ /* 0x000fe200000000ff */
[----:B------:R-:W-:Y:S02]  /*16e0*/  @!P1 FFMA R11, R3, 1.84467440737095516160e+19, RZ ;  /* 0x5f800000030b9823 */ /* 0x000fe400000000ff */
[----:B------:R-:W-:-:S07]  /*16f0*/  @!P1 IADD3 R7, PT, PT, R7, 0x40, RZ ;  /* 0x0000004007079810 */ /* 0x000fce0007ffe0ff */
.L_x_19:
[----:B------:R-:W-:Y:S02]  /*1700*/  LEA R0, R9, 0xc0800000, 0x17 ;  /* 0xc080000009007811 */ /* 0x000fe400078eb8ff */
[----:B------:R-:W-:Y:S02]  /*1710*/  IADD3 R8, PT, PT, R8, -0x7f, RZ ;  /* 0xffffff8108087810 */ /* 0x000fe40007ffe0ff */
[----:B------:R-:W-:-:S03]  /*1720*/  IADD3 R11, PT, PT, -R0, R11, RZ ;  /* 0x0000000b000b7210 */ /* 0x000fc60007ffe1ff */
[C---:B------:R-:W-:Y:S01]  /*1730*/  IMAD R0, R8.reuse, -0x800000, R10 ;  /* 0xff80000008007824 */ /* 0x040fe200078e020a */
[----:B------:R-:W0:Y:S01]  /*1740*/  MUFU.RCP R3, R11 ;  /* 0x0000000b00037308 */ /* 0x000e220000001000 */
[----:B------:R-:W-:Y:S01]  /*1750*/  FADD.FTZ R13, -R11, -RZ ;  /* 0x800000ff0b0d7221 */ /* 0x000fe20000010100 */
[----:B------:R-:W-:-:S05]  /*1760*/  IADD3 R8, PT, PT, R8, 0x7f, -R9 ;  /* 0x0000007f08087810 */ /* 0x000fca0007ffe809 */
[----:B------:R-:W-:Y:S02]  /*1770*/  IMAD.IADD R8, R8, 0x1, R7 ;  /* 0x0000000108087824 */ /* 0x000fe400078e0207 */
[----:B0-----:R-:W-:-:S04]  /*1780*/  FFMA R12, R3, R13, 1 ;  /* 0x3f800000030c7423 */ /* 0x001fc8000000000d */
[----:B------:R-:W-:-:S04]  /*1790*/  FFMA R12, R3, R12, R3 ;  /* 0x0000000c030c7223 */ /* 0x000fc80000000003 */
[----:B------:R-:W-:-:S04]  /*17a0*/  FFMA R3, R0, R12, RZ ;  /* 0x0000000c00037223 */ /* 0x000fc800000000ff */
[----:B------:R-:W-:-:S04]  /*17b0*/  FFMA R10, R13, R3, R0 ;  /* 0x000000030d0a7223 */ /* 0x000fc80000000000 */
[----:B------:R-:W-:-:S04]  /*17c0*/  FFMA R15, R12, R10, R3 ;  /* 0x0000000a0c0f7223 */ /* 0x000fc80000000003 */
[----:B------:R-:W-:-:S04]  /*17d0*/  FFMA R10, R13, R15, R0 ;  /* 0x0000000f0d0a7223 */ /* 0x000fc80000000000 */
[----:B------:R-:W-:-:S05]  /*17e0*/  FFMA R0, R12, R10, R15 ;  /* 0x0000000a0c007223 */ /* 0x000fca000000000f */
[----:B------:R-:W-:-:S04]  /*17f0*/  SHF.R.U32.HI R3, RZ, 0x17, R0 ;  /* 0x00000017ff037819 */ /* 0x000fc80000011600 */
[----:B------:R-:W-:-:S04]  /*1800*/  LOP3.LUT R3, R3, 0xff, RZ, 0xc0, !PT ;  /* 0x000000ff03037812 */ /* 0x000fc800078ec0ff */
[----:B------:R-:W-:-:S04]  /*1810*/  IADD3 R9, PT, PT, R3, R8, RZ ;  /* 0x0000000803097210 */ /* 0x000fc80007ffe0ff */
[----:B------:R-:W-:-:S04]  /*1820*/  IADD3 R3, PT, PT, R9, -0x1, RZ ;  /* 0xffffffff09037810 */ /* 0x000fc80007ffe0ff */
[----:B------:R-:W-:-:S13]  /*1830*/  ISETP.GE.U32.AND P0, PT, R3, 0xfe, PT ;  /* 0x000000fe0300780c */ /* 0x000fda0003f06070 */
[----:B------:R-:W-:Y:S05]  /*1840*/  @!P0 BRA `(.L_x_24) ;  /* 0x0000000000808947 */ /* 0x000fea0003800000 */
[----:B------:R-:W-:-:S13]  /*1850*/  ISETP.GT.AND P0, PT, R9, 0xfe, PT ;  /* 0x000000fe0900780c */ /* 0x000fda0003f04270 */
[----:B------:R-:W-:Y:S05]  /*1860*/  @P0 BRA `(.L_x_25) ;  /* 0x00000000006c0947 */ /* 0x000fea0003800000 */
[----:B------:R-:W-:-:S13]  /*1870*/  ISETP.GE.AND P0, PT, R9, 0x1, PT ;  /* 0x000000010900780c */ /* 0x000fda0003f06270 */
[----:B------:R-:W-:Y:S05]  /*1880*/  @P0 BRA `(.L_x_26) ;  /* 0x0000000000980947 */ /* 0x000fea0003800000 */
[----:B------:R-:W-:Y:S02]  /*1890*/  ISETP.GE.AND P0, PT, R9, -0x18, PT ;  /* 0xffffffe80900780c */ /* 0x000fe40003f06270 */
[----:B------:R-:W-:-:S11]  /*18a0*/  LOP3.LUT R0, R0, 0x80000000, RZ, 0xc0, !PT ;  /* 0x8000000000007812 */ /* 0x000fd600078ec0ff */
[----:B------:R-:W-:Y:S05]  /*18b0*/  @!P0 BRA `(.L_x_26) ;  /* 0x00000000008c8947 */ /* 0x000fea0003800000 */
[CCC-:B------:R-:W-:Y:S01]  /*18c0*/  FFMA.RZ R3, R12.reuse, R10.reuse, R15.reuse ;  /* 0x0000000a0c037223 */ /* 0x1c0fe2000000c00f */
[CCC-:B------:R-:W-:Y:S01]  /*18d0*/  FFMA.RM R8, R12.reuse, R10.reuse, R15.reuse ;  /* 0x0000000a0c087223 */ /* 0x1c0fe2000000400f */
[C---:B------:R-:W-:Y:S02]  /*18e0*/  ISETP.NE.AND P3, PT, R9.reuse, RZ, PT ;  /* 0x000000ff0900720c */ /* 0x040fe40003f65270 */
[----:B------:R-:W-:Y:S02]  /*18f0*/  ISETP.NE.AND P1, PT, R9, RZ, PT ;  /* 0x000000ff0900720c */ /* 0x000fe40003f25270 */
[----:B------:R-:W-:Y:S01]  /*1900*/  LOP3.LUT R7, R3, 0x7fffff, RZ, 0xc0, !PT ;  /* 0x007fffff03077812 */ /* 0x000fe200078ec0ff */
[----:B------:R-:W-:Y:S01]  /*1910*/  FFMA.RP R3, R12, R10, R15 ;  /* 0x0000000a0c037223 */ /* 0x000fe2000000800f */
[----:B------:R-:W-:Y:S01]  /*1920*/  IADD3 R10, PT, PT, R9, 0x20, RZ ;  /* 0x00000020090a7810 */ /* 0x000fe20007ffe0ff */
[----:B------:R-:W-:Y:S01]  /*1930*/  IMAD.MOV R9, RZ, RZ, -R9 ;  /* 0x000000ffff097224 */ /* 0x000fe200078e0a09 */
[----:B------:R-:W-:-:S02]  /*1940*/  LOP3.LUT R7, R7, 0x800000, RZ, 0xfc, !PT ;  /* 0x0080000007077812 */ /* 0x000fc400078efcff */
[----:B------:R-:W-:Y:S02]  /*1950*/  FSETP.NEU.FTZ.AND P0, PT, R3, R8, PT ;  /* 0x000000080300720b */ /* 0x000fe40003f1d000 */
[----:B------:R-:W-:Y:S02]  /*1960*/  SHF.L.U32 R10, R7, R10, RZ ;  /* 0x0000000a070a7219 */ /* 0x000fe400000006ff */
[----:B------:R-:W-:Y:S02]  /*1970*/  SEL R8, R9, RZ, P3 ;  /* 0x000000ff09087207 */ /* 0x000fe40001800000 */
[----:B------:R-:W-:Y:S02]  /*1980*/  ISETP.NE.AND P1, PT, R10, RZ, P1 ;  /* 0x000000ff0a00720c */ /* 0x000fe40000f25270 */
[----:B------:R-:W-:Y:S02]  /*1990*/  SHF.R.U32.HI R8, RZ, R8, R7 ;  /* 0x00000008ff087219 */ /* 0x000fe40000011607 */
[----:B------:R-:W-:-:S02]  /*19a0*/  PLOP3.LUT P0, PT, P0, P1, PT, 0xf8, 0x8f ;  /* 0x00000000008f781c */ /* 0x000fc40000703f70 */
[----:B------:R-:W-:Y:S02]  /*19b0*/  SHF.R.U32.HI R10, RZ, 0x1, R8 ;  /* 0x00000001ff0a7819 */ /* 0x000fe40000011608 */
[----:B------:R-:W-:-:S04]  /*19c0*/  SEL R3, RZ, 0x1, !P0 ;  /* 0x00000001ff037807 */ /* 0x000fc80004000000 */
[----:B------:R-:W-:-:S04]  /*19d0*/  LOP3.LUT R3, R3, 0x1, R10, 0xf8, !PT ;  /* 0x0000000103037812 */ /* 0x000fc800078ef80a */
[----:B------:R-:W-:-:S04]  /*19e0*/  LOP3.LUT R3, R3, R8, RZ, 0xc0, !PT ;  /* 0x0000000803037212 */ /* 0x000fc800078ec0ff */
[----:B------:R-:W-:-:S04]  /*19f0*/  IADD3 R3, PT, PT, R10, R3, RZ ;  /* 0x000000030a037210 */ /* 0x000fc80007ffe0ff */
[----:B------:R-:W-:Y:S01]  /*1a00*/  LOP3.LUT R0, R3, R0, RZ, 0xfc, !PT ;  /* 0x0000000003007212 */ /* 0x000fe200078efcff */
[----:B------:R-:W-:Y:S06]  /*1a10*/  BRA `(.L_x_26) ;  /* 0x0000000000347947 */ /* 0x000fec0003800000 */
.L_x_25:
[----:B------:R-:W-:-:S04]  /*1a20*/  LOP3.LUT R0, R0, 0x80000000, RZ, 0xc0, !PT ;  /* 0x8000000000007812 */ /* 0x000fc800078ec0ff */
[----:B------:R-:W-:Y:S01]  /*1a30*/  LOP3.LUT R0, R0, 0x7f800000, RZ, 0xfc, !PT ;  /* 0x7f80000000007812 */ /* 0x000fe200078efcff */
[----:B------:R-:W-:Y:S06]  /*1a40*/  BRA `(.L_x_26) ;  /* 0x0000000000287947 */ /* 0x000fec0003800000 */
.L_x_24:
[----:B------:R-:W-:Y:S01]  /*1a50*/  LEA R0, R8, R0, 0x17 ;  /* 0x0000000008007211 */ /* 0x000fe200078eb8ff */
[----:B------:R-:W-:Y:S06]  /*1a60*/  BRA `(.L_x_26) ;  /* 0x0000000000207947 */ /* 0x000fec0003800000 */
.L_x_23:
[----:B------:R-:W-:-:S04]  /*1a70*/  LOP3.LUT R0, R11, 0x80000000, R10, 0x48, !PT ;  /* 0x800000000b007812 */ /* 0x000fc800078e480a */
[----:B------:R-:W-:Y:S01]  /*1a80*/  LOP3.LUT R0, R0, 0x7f800000, RZ, 0xfc, !PT ;  /* 0x7f80000000007812 */ /* 0x000fe200078efcff */
[----:B------:R-:W-:Y:S06]  /*1a90*/  BRA `(.L_x_26) ;  /* 0x0000000000147947 */ /* 0x000fec0003800000 */
.L_x_22:
[----:B------:R-:W-:Y:S01]  /*1aa0*/  LOP3.LUT R0, R11, 0x80000000, R10, 0x48, !PT ;  /* 0x800000000b007812 */ /* 0x000fe200078e480a */
[----:B------:R-:W-:Y:S06]  /*1ab0*/  BRA `(.L_x_26) ;  /* 0x00000000000c7947 */ /* 0x000fec0003800000 */
.L_x_21:
[----:B------:R-:W0:Y:S01]  /*1ac0*/  MUFU.RSQ R0, -QNAN ;  /* 0xffc0000000007908 */ /* 0x000e220000001400 */
[----:B------:R-:W-:Y:S05]  /*1ad0*/  BRA `(.L_x_26) ;  /* 0x0000000000047947 */ /* 0x000fea0003800000 */
.L_x_20:
[----:B------:R-:W-:-:S07]  /*1ae0*/  FADD.FTZ R0, R0, R3 ;  /* 0x0000000300007221 */ /* 0x000fce0000010000 */
.L_x_26:
[----:B------:R-:W-:-:S04]  /*1af0*/  HFMA2 R7, -RZ, RZ, 0, 0 ;  /* 0x00000000ff077431 */ /* 0x000fc800000001ff */
[----:B0-----:R-:W-:Y:S05]  /*1b00*/  RET.REL.NODEC R6 `(_Z27bench_row_rmsnorm_pure_fp16ILi128EEvPK6__halfS2_PS0_if) ;  /* 0xffffffe4063c7950 */ /* 0x001fea0003c3ffff */
.L_x_27:
[----:B------:R-:W-:-:S00]  /*1b10*/  BRA `(.L_x_27) ;  /* 0xfffffffc00fc7947 */ /* 0x000fc0000383ffff */
[----:B------:R-:W-:-:S00]  /*1b20*/  NOP ;  /* 0x0000000000007918 */ /* 0x000fc00000000000 */
        /* <DEDUP_REMOVED lines=13> */
.L_x_84:


//--------------------- .text._Z21bench_row_rmsnorm_f32ILi128EEvPfS0_S0_if --------------------------
	.section	.text._Z21bench_row_rmsnorm_f32ILi128EEvPfS0_S0_if,"ax",@progbits
	.align	128
        .global         _Z21bench_row_rmsnorm_f32ILi128EEvPfS0_S0_if
        .type           _Z21bench_row_rmsnorm_f32ILi128EEvPfS0_S0_if,@function
        .size           _Z21bench_row_rmsnorm_f32ILi128EEvPfS0_S0_if,(.L_x_85 - _Z21bench_row_rmsnorm_f32ILi128EEvPfS0_S0_if)
        .other          _Z21bench_row_rmsnorm_f32ILi128EEvPfS0_S0_if,@"STO_CUDA_ENTRY STV_DEFAULT"
_Z21bench_row_rmsnorm_f32ILi128EEvPfS0_S0_if:
.text._Z21bench_row_rmsnorm_f32ILi128EEvPfS0_S0_if:
[----:B------:R-:W-:Y:S08]  /*0000*/  LDC R1, c[0x0][0x37c] ;  /* 0x0000df00ff017b82 */ /* 0x000ff00000000800 */
[----:B------:R-:W0:Y:S01]  /*0010*/  LDC R6, c[0x0][0x398] ;  /* 0x0000e600ff067b82 */ /* 0x000e220000000800 */
[----:B------:R-:W1:Y:S01]  /*0020*/  S2R R4, SR_TID.X ;  /* 0x0000000000047919 */ /* 0x000e620000002100 */
[----:B------:R-:W2:Y:S01]  /*0030*/  LDCU.64 UR6, c[0x0][0x358] ;  /* 0x00006b00ff0677ac */ /* 0x000ea20008000a00 */
[----:B------:R-:W-:Y:S01]  /*0040*/  BSSY.RECONVERGENT B0, `(.L_x_28) ;  /* 0x0000062000007945 */ /* 0x000fe20003800200 */
[----:B------:R-:W-:Y:S01]  /*0050*/  HFMA2 R7, -RZ, RZ, 0, 0 ;  /* 0x00000000ff077431 */ /* 0x000fe200000001ff */
[----:B0-----:R-:W-:-:S04]  /*0060*/  SHF.R.S32.HI R3, RZ, 0x1f, R6 ;  /* 0x0000001fff037819 */ /* 0x001fc80000011406 */
[----:B------:R-:W-:-:S04]  /*0070*/  LEA.HI R3, R3, R6, RZ, 0x2 ;  /* 0x0000000603037211 */ /* 0x000fc800078f10ff */
[----:B------:R-:W-:-:S04]  /*0080*/  SHF.R.S32.HI R5, RZ, 0x2, R3 ;  /* 0x00000002ff057819 */ /* 0x000fc80000011403 */
[----:B-1----:R-:W-:-:S13]  /*0090*/  ISETP.GE.AND P0, PT, R4, R5, PT ;  /* 0x000000050400720c */ /* 0x002fda0003f06270 */
[----:B--2---:R-:W-:Y:S05]  /*00a0*/  @P0 BRA `(.L_x_29) ;  /* 0x00000004006c0947 */ /* 0x004fea0003800000 */
[----:B------:R-:W0:Y:S01]  /*00b0*/  LDC R0, c[0x0][0x360] ;  /* 0x0000d800ff007b82 */ /* 0x000e220000000800 */
[----:B------:R-:W-:Y:S01]  /*00c0*/  BSSY.RECONVERGENT B1, `(.L_x_30) ;  /* 0x0000031000017945 */ /* 0x000fe20003800200 */
[----:B------:R-:W-:Y:S01]  /*00d0*/  IMAD.MOV.U32 R24, RZ, RZ, R4 ;  /* 0x000000ffff187224 */ /* 0x000fe200078e0004 */
[----:B0-----:R-:W0:Y:S01]  /*00e0*/  I2F.U32.RP R10, R0 ;  /* 0x00000000000a7306 */ /* 0x001e220000209000 */
[----:B------:R-:W-:Y:S02]  /*00f0*/  IADD3 R8, PT, PT, R4, R0, RZ ;  /* 0x0000000004087210 */ /* 0x000fe40007ffe0ff */
[----:B------:R-:W-:Y:S02]  /*0100*/  ISETP.NE.U32.AND P2, PT, R0, RZ, PT ;  /* 0x000000ff0000720c */ /* 0x000fe40003f45070 */
[----:B------:R-:W-:Y:S02]  /*0110*/  ISETP.GE.U32.AND P0, PT, R8, R5, PT ;  /* 0x000000050800720c */ /* 0x000fe40003f06070 */
[----:B------:R-:W-:-:S02]  /*0120*/  VIMNMX.U32 R7, PT, PT, R5, R8, !PT ;  /* 0x0000000805077248 */ /* 0x000fc40007fe0000 */
[----:B------:R-:W-:-:S04]  /*0130*/  SEL R9, RZ, 0x1, P0 ;  /* 0x00000001ff097807 */ /* 0x000fc80000000000 */
[----:B------:R-:W-:Y:S01]  /*0140*/  IADD3 R7, PT, PT, R7, -R8, -R9 ;  /* 0x8000000807077210 */ /* 0x000fe20007ffe809 */
[----:B0-----:R-:W0:Y:S02]  /*0150*/  MUFU.RCP R10, R10 ;  /* 0x0000000a000a7308 */ /* 0x001e240000001000 */
[----:B0-----:R-:W-:-:S06]  /*0160*/  IADD3 R2, PT, PT, R10, 0xffffffe, RZ ;  /* 0x0ffffffe0a027810 */ /* 0x001fcc0007ffe0ff */
[----:B------:R0:W1:Y:S02]  /*0170*/  F2I.FTZ.U32.TRUNC.NTZ R3, R2 ;  /* 0x0000000200037305 */ /* 0x000064000021f000 */
[----:B0-----:R-:W-:Y:S01]  /*0180*/  MOV R2, RZ ;  /* 0x000000ff00027202 */ /* 0x001fe20000000f00 */
[----:B-1----:R-:W-:-:S04]  /*0190*/  IMAD.MOV R11, RZ, RZ, -R3 ;  /* 0x000000ffff0b7224 */ /* 0x002fc800078e0a03 */
[----:B------:R-:W-:-:S04]  /*01a0*/  IMAD R11, R11, R0, RZ ;  /* 0x000000000b0b7224 */ /* 0x000fc800078e02ff */
[----:B------:R-:W-:-:S06]  /*01b0*/  IMAD.HI.U32 R10, R3, R11, R2 ;  /* 0x0000000b030a7227 */ /* 0x000fcc00078e0002 */
[----:B------:R-:W-:-:S04]  /*01c0*/  IMAD.HI.U32 R10, R10, R7, RZ ;  /* 0x000000070a0a7227 */ /* 0x000fc800078e00ff */
[----:B------:R-:W-:-:S04]  /*01d0*/  IMAD.MOV R2, RZ, RZ, -R10 ;  /* 0x000000ffff027224 */ /* 0x000fc800078e0a0a */
[----:B------:R-:W-:-:S05]  /*01e0*/  IMAD R7, R0, R2, R7 ;  /* 0x0000000200077224 */ /* 0x000fca00078e0207 */
[----:B------:R-:W-:-:S13]  /*01f0*/  ISETP.GE.U32.AND P0, PT, R7, R0, PT ;  /* 0x000000000700720c */ /* 0x000fda0003f06070 */
[-C--:B------:R-:W-:Y:S02]  /*0200*/  @P0 IADD3 R7, PT, PT, R7, -R0.reuse, RZ ;  /* 0x8000000007070210 */ /* 0x080fe40007ffe0ff */
[----:B------:R-:W-:Y:S02]  /*0210*/  @P0 IADD3 R10, PT, PT, R10, 0x1, RZ ;  /* 0x000000010a0a0810 */ /* 0x000fe40007ffe0ff */
[----:B------:R-:W-:Y:S02]  /*0220*/  ISETP.GE.U32.AND P1, PT, R7, R0, PT ;  /* 0x000000000700720c */ /* 0x000fe40003f26070 */
[----:B------:R-:W-:-:S11]  /*0230*/  MOV R7, RZ ;  /* 0x000000ff00077202 */ /* 0x000fd60000000f00 */
[----:B------:R-:W-:Y:S01]  /*0240*/  @P1 VIADD R10, R10, 0x1 ;  /* 0x000000010a0a1836 */ /* 0x000fe20000000000 */
[----:B------:R-:W-:-:S04]  /*0250*/  @!P2 LOP3.LUT R10, RZ, R0, RZ, 0x33, !PT ;  /* 0x00000000ff0aa212 */ /* 0x000fc800078e33ff */
[----:B------:R-:W-:-:S04]  /*0260*/  IADD3 R9, PT, PT, R9, R10, RZ ;  /* 0x0000000a09097210 */ /* 0x000fc80007ffe0ff */
[C---:B------:R-:W-:Y:S02]  /*0270*/  LOP3.LUT R2, R9.reuse, 0x3, RZ, 0xc0, !PT ;  /* 0x0000000309027812 */ /* 0x040fe400078ec0ff */
[----:B------:R-:W-:Y:S02]  /*0280*/  ISETP.GE.U32.AND P1, PT, R9, 0x3, PT ;  /* 0x000000030900780c */ /* 0x000fe40003f26070 */
[----:B------:R-:W-:-:S13]  /*0290*/  ISETP.NE.AND P0, PT, R2, 0x3, PT ;  /* 0x000000030200780c */ /* 0x000fda0003f05270 */
        /* <DEDUP_REMOVED lines=8> */
.L_x_32:
[----:B------:R0:W2:Y:S01]  /*0320*/  LDG.E.128 R8, desc[UR6][R2.64] ;  /* 0x0000000602087981 */ /* 0x0000a2000c1e1d00 */
[----:B------:R-:W-:Y:S01]  /*0330*/  IADD3 R12, PT, PT, R12, 0x1, RZ ;  /* 0x000000010c0c7810 */ /* 0x000fe20007ffe0ff */
[----:B------:R-:W-:-:S03]  /*0340*/  IMAD.IADD R24, R0, 0x1, R24 ;  /* 0x0000000100187824 */ /* 0x000fc600078e0218 */
[----:B------:R-:W-:Y:S01]  /*0350*/  ISETP.NE.AND P0, PT, R12, RZ, PT ;  /* 0x000000ff0c00720c */ /* 0x000fe20003f05270 */
[----:B0-----:R-:W-:-:S04]  /*0360*/  IMAD.WIDE.U32 R2, R0, 0x10, R2 ;  /* 0x0000001000027825 */ /* 0x001fc800078e0002 */
[----:B--2---:R-:W-:-:S04]  /*0370*/  FMUL R9, R9, R9 ;  /* 0x0000000909097220 */ /* 0x004fc80000400000 */
[----:B------:R-:W-:-:S04]  /*0380*/  FFMA R9, R8, R8, R9 ;  /* 0x0000000808097223 */ /* 0x000fc80000000009 */
[----:B------:R-:W-:-:S04]  /*0390*/  FFMA R10, R10, R10, R9 ;  /* 0x0000000a0a0a7223 */ /* 0x000fc80000000009 */
[----:B------:R-:W-:-:S04]  /*03a0*/  FFMA R10, R11, R11, R10 ;  /* 0x0000000b0b0a7223 */ /* 0x000fc8000000000a */
[----:B------:R-:W-:Y:S01]  /*03b0*/  FADD R7, R10, R7 ;  /* 0x000000070a077221 */ /* 0x000fe20000000000 */
[----:B------:R-:W-:Y:S06]  /*03c0*/  @P0 BRA `(.L_x_32) ;  /* 0xfffffffc00d40947 */ /* 0x000fec000383ffff */
.L_x_31:
[----:B------:R-:W-:Y:S05]  /*03d0*/  BSYNC.RECONVERGENT B1 ;  /* 0x0000000000017941 */ /* 0x000fea0003800200 */
.L_x_30:
[----:B------:R-:W-:Y:S05]  /*03e0*/  @!P1 BRA `(.L_x_29) ;  /* 0x00000000009c9947 */ /* 0x000fea0003800000 */
[----:B------:R-:W0:Y:S01]  /*03f0*/  LDC.64 R2, c[0x0][0x380] ;  /* 0x0000e000ff027b82 */ /* 0x000e220000000a00 */
[C---:B------:R-:W-:Y:S01]  /*0400*/  LEA R25, R0.reuse, R24, 0x1 ;  /* 0x0000001800197211 */ /* 0x040fe200078e08ff */
[----:B------:R-:W-:Y:S01]  /*0410*/  IMAD R26, R0, 0x3, R24 ;  /* 0x00000003001a7824 */ /* 0x000fe200078e0218 */
[----:B------:R-:W-:-:S07]  /*0420*/  IADD3 R27, PT, PT, R24, R0, RZ ;  /* 0x00000000181b7210 */ /* 0x000fce0007ffe0ff */
.L_x_33:
[----:B0-----:R-:W-:-:S06]  /*0430*/  IMAD.WIDE.U32 R8, R24, 0x10, R2 ;  /* 0x0000001018087825 */ /* 0x001fcc00078e0002 */
[----:B------:R-:W2:Y:S01]  /*0440*/  LDG.E.128 R8, desc[UR6][R8.64] ;  /* 0x0000000608087981 */ /* 0x000ea2000c1e1d00 */
[----:B------:R-:W-:-:S04]  /*0450*/  IMAD.WIDE.U32 R12, R27, 0x10, R2 ;  /* 0x000000101b0c7825 */ /* 0x000fc800078e0002 */
[--C-:B------:R-:W-:Y:S02]  /*0460*/  IMAD.WIDE.U32 R16, R25, 0x10, R2.reuse ;  /* 0x0000001019107825 */ /* 0x100fe400078e0002 */
[----:B------:R-:W3:Y:S02]  /*0470*/  LDG.E.128 R12, desc[UR6][R12.64] ;  /* 0x000000060c0c7981 */ /* 0x000ee4000c1e1d00 */
[----:B------:R-:W-:Y:S02]  /*0480*/  IMAD.WIDE.U32 R20, R26, 0x10, R2 ;  /* 0x000000101a147825 */ /* 0x000fe400078e0002 */
[----:B------:R-:W4:Y:S04]  /*0490*/  LDG.E.128 R16, desc[UR6][R16.64] ;  /* 0x0000000610107981 */ /* 0x000f28000c1e1d00 */
[----:B------:R-:W5:Y:S01]  /*04a0*/  LDG.E.128 R20, desc[UR6][R20.64] ;  /* 0x0000000614147981 */ /* 0x000f62000c1e1d00 */
[C---:B------:R-:W-:Y:S01]  /*04b0*/  IMAD R27, R0.reuse, 0x4, R27 ;  /* 0x00000004001b7824 */ /* 0x040fe200078e021b */
[----:B------:R-:W-:-:S02]  /*04c0*/  LEA R25, R0, R25, 0x2 ;  /* 0x0000001900197211 */ /* 0x000fc400078e10ff */
[----:B------:R-:W-:Y:S01]  /*04d0*/  LEA R26, R0, R26, 0x2 ;  /* 0x0000001a001a7211 */ /* 0x000fe200078e10ff */
[----:B--2---:R-:W-:-:S04]  /*04e0*/  FMUL R29, R9, R9 ;  /* 0x00000009091d7220 */ /* 0x004fc80000400000 */
[----:B------:R-:W-:-:S04]  /*04f0*/  FFMA R29, R8, R8, R29 ;  /* 0x00000008081d7223 */ /* 0x000fc8000000001d */
[----:B------:R-:W-:Y:S01]  /*0500*/  FFMA R10, R10, R10, R29 ;  /* 0x0000000a0a0a7223 */ /* 0x000fe2000000001d */
[----:B---3--:R-:W-:Y:S01]  /*0510*/  FMUL R29, R13, R13 ;  /* 0x0000000d0d1d7220 */ /* 0x008fe20000400000 */
[----:B----4-:R-:W-:Y:S02]  /*0520*/  FMUL R9, R17, R17 ;  /* 0x0000001111097220 */ /* 0x010fe40000400000 */
[----:B------:R-:W-:Y:S01]  /*0530*/  FFMA R10, R11, R11, R10 ;  /* 0x0000000b0b0a7223 */ /* 0x000fe2000000000a */
[----:B------:R-:W-:Y:S01]  /*0540*/  FFMA R29, R12, R12, R29 ;  /* 0x0000000c0c1d7223 */ /* 0x000fe2000000001d */
[----:B-----5:R-:W-:Y:S02]  /*0550*/  FMUL R11, R21, R21 ;  /* 0x00000015150b7220 */ /* 0x020fe40000400000 */
[----:B------:R-:W-:Y:S01]  /*0560*/  FADD R10, R10, R7 ;  /* 0x000000070a0a7221 */ /* 0x000fe20000000000 */
[--C-:B------:R-:W-:Y:S01]  /*0570*/  IADD3 R7, PT, PT, R0, R24, R0.reuse ;  /* 0x0000001800077210 */ /* 0x100fe20007ffe000 */
[----:B------:R-:W-:Y:S01]  /*0580*/  FFMA R14, R14, R14, R29 ;  /* 0x0000000e0e0e7223 */ /* 0x000fe2000000001d */
[----:B------:R-:W-:Y:S01]  /*0590*/  FFMA R9, R16, R16, R9 ;  /* 0x0000001010097223 */ /* 0x000fe20000000009 */
[----:B------:R-:W-:Y:S01]  /*05a0*/  FFMA R11, R20, R20, R11 ;  /* 0x00000014140b7223 */ /* 0x000fe2000000000b */
[----:B------:R-:W-:Y:S01]  /*05b0*/  IADD3 R24, PT, PT, R0, R7, R0 ;  /* 0x0000000700187210 */ /* 0x000fe20007ffe000 */
[----:B------:R-:W-:Y:S01]  /*05c0*/  FFMA R15, R15, R15, R14 ;  /* 0x0000000f0f0f7223 */ /* 0x000fe2000000000e */
[----:B------:R-:W-:Y:S01]  /*05d0*/  FFMA R18, R18, R18, R9 ;  /* 0x0000001212127223 */ /* 0x000fe20000000009 */
[----:B------:R-:W-:Y:S01]  /*05e0*/  FFMA R22, R22, R22, R11 ;  /* 0x0000001616167223 */ /* 0x000fe2000000000b */
[----:B------:R-:W-:Y:S01]  /*05f0*/  ISETP.GE.AND P0, PT, R24, R5, PT ;  /* 0x000000051800720c */ /* 0x000fe20003f06270 */
[----:B------:R-:W-:Y:S01]  /*0600*/  FADD R10, R10, R15 ;  /* 0x0000000f0a0a7221 */ /* 0x000fe20000000000 */
[----:B------:R-:W-:Y:S01]  /*0610*/  FFMA R19, R19, R19, R18 ;  /* 0x0000001313137223 */ /* 0x000fe20000000012 */
[----:B------:R-:W-:-:S03]  /*0620*/  FFMA R7, R23, R23, R22 ;  /* 0x0000001717077223 */ /* 0x000fc60000000016 */
[----:B------:R-:W-:-:S04]  /*0630*/  FADD R10, R10, R19 ;  /* 0x000000130a0a7221 */ /* 0x000fc80000000000 */
[----:B------:R-:W-:-:S03]  /*0640*/  FADD R7, R10, R7 ;  /* 0x000000070a077221 */ /* 0x000fc60000000000 */
[----:B------:R-:W-:Y:S05]  /*0650*/  @!P0 BRA `(.L_x_33) ;  /* 0xfffffffc00748947 */ /* 0x000fea000383ffff */
.L_x_29:
[----:B------:R-:W-:Y:S05]  /*0660*/  BSYNC.RECONVERGENT B0 ;  /* 0x0000000000007941 */ /* 0x000fea0003800200 */
.L_x_28:
[----:B------:R-:W-:Y:S01]  /*0670*/  LEA R0, R5, R4, 0x2 ;  /* 0x0000000405007211 */ /* 0x000fe200078e10ff */
[----:B------:R-:W-:Y:S03]  /*0680*/  BSSY.RECONVERGENT B0, `(.L_x_34) ;  /* 0x000000c000007945 */ /* 0x000fe60003800200 */
[----:B------:R-:W-:-:S13]  /*0690*/  ISETP.GE.AND P0, PT, R0, R6, PT ;  /* 0x000000060000720c */ /* 0x000fda0003f06270 */
[----:B------:R-:W-:Y:S05]  /*06a0*/  @P0 BRA `(.L_x_35) ;  /* 0x0000000000240947 */ /* 0x000fea0003800000 */
[----:B------:R-:W0:Y:S01]  /*06b0*/  LDC R10, c[0x0][0x360] ;  /* 0x0000d800ff0a7b82 */ /* 0x000e220000000800 */
[----:B------:R-:W-:-:S07]  /*06c0*/  IMAD.MOV.U32 R11, RZ, RZ, R0 ;  /* 0x000000ffff0b7224 */ /* 0x000fce00078e0000 */
[----:B------:R-:W1:Y:S02]  /*06d0*/  LDC.64 R8, c[0x0][0x380] ;  /* 0x0000e000ff087b82 */ /* 0x000e640000000a00 */
.L_x_36:
[----:B-1----:R-:W-:-:S06]  /*06e0*/  IMAD.WIDE R2, R11, 0x4, R8 ;  /* 0x000000040b027825 */ /* 0x002fcc00078e0208 */
[----:B------:R-:W2:Y:S01]  /*06f0*/  LDG.E R2, desc[UR6][R2.64] ;  /* 0x0000000602027981 */ /* 0x000ea2000c1e1900 */
[----:B0-----:R-:W-:-:S04]  /*0700*/  IADD3 R11, PT, PT, R10, R11, RZ ;  /* 0x0000000b0a0b7210 */ /* 0x001fc80007ffe0ff */
[----:B------:R-:W-:Y:S01]  /*0710*/  ISETP.GE.AND P0, PT, R11, R6, PT ;  /* 0x000000060b00720c */ /* 0x000fe20003f06270 */
[----:B--2---:R-:W-:-:S12]  /*0720*/  FFMA R7, R2, R2, R7 ;  /* 0x0000000202077223 */ /* 0x004fd80000000007 */
[----:B------:R-:W-:Y:S05]  /*0730*/  @!P0 BRA `(.L_x_36) ;  /* 0xfffffffc00e88947 */ /* 0x000fea000383ffff */
.L_x_35:
[----:B------:R-:W-:Y:S05]  /*0740*/  BSYNC.RECONVERGENT B0 ;  /* 0x0000000000007941 */ /* 0x000fea0003800200 */
.L_x_34:
        /* <DEDUP_REMOVED lines=8> */
[----:B------:R-:W-:Y:S01]  /*07d0*/  @!P1 MOV R10, 0x400 ;  /* 0x00000400000a9802 */ /* 0x000fe20000000f00 */
[----:B0-----:R-:W-:Y:S01]  /*07e0*/  @P0 FADD R3, R2, R3 ;  /* 0x0000000302030221 */ /* 0x001fe20000000000 */
[----:B------:R-:W-:-:S04]  /*07f0*/  @!P1 SHF.R.U32.HI R2, RZ, 0x3, R4 ;  /* 0x00000003ff029819 */ /* 0x000fc80000011604 */
[----:B------:R-:W0:Y:S01]  /*0800*/  SHFL.DOWN P0, R8, R3, 0x4, 0x1f ;  /* 0x08801f0003087f89 */ /* 0x000e220000000000 */
[----:B------:R-:W-:Y:S02]  /*0810*/  @!P1 LOP3.LUT R2, R2, 0x7c, RZ, 0xc0, !PT ;  /* 0x0000007c02029812 */ /* 0x000fe400078ec0ff */
[----:B-1----:R-:W-:Y:S01]  /*0820*/  @!P1 LEA R11, R11, R10, 0x18 ;  /* 0x0000000a0b0b9211 */ /* 0x002fe200078ec0ff */
[----:B0-----:R-:W-:-:S03]  /*0830*/  @P0 FADD R8, R3, R8 ;  /* 0x0000000803080221 */ /* 0x001fc60000000000 */
[----:B------:R-:W-:Y:S02]  /*0840*/  @!P1 IADD3 R2, PT, PT, R2, R11, RZ ;  /* 0x0000000b02029210 */ /* 0x000fe40007ffe0ff */
        /* <DEDUP_REMOVED lines=10> */
[----:B0-----:R-:W0:Y:S04]  /*08f0*/  LDS.64 R2, [UR4+0x8] ;  /* 0x00000804ff027984 */ /* 0x001e280008000a00 */
[----:B------:R-:W1:Y:S01]  /*0900*/  LDS R9, [UR4+0x10] ;  /* 0x00001004ff097984 */ /* 0x000e620008000800 */
[----:B0-----:R-:W-:-:S04]  /*0910*/  FADD R2, R7, R2 ;  /* 0x0000000207027221 */ /* 0x001fc80000000000 */
[----:B------:R-:W-:-:S04]  /*0920*/  FADD R2, R2, R3 ;  /* 0x0000000302027221 */ /* 0x000fc80000000000 */
[----:B-1----:R-:W-:-:S05]  /*0930*/  FADD R2, R2, R9 ;  /* 0x0000000902027221 */ /* 0x002fca0000000000 */
[----:B------:R1:W-:Y:S02]  /*0940*/  STS [UR4+0x18], R2 ;  /* 0x00001802ff007988 */ /* 0x0003e40008000804 */
.L_x_38:
[----:B------:R-:W-:Y:S05]  /*0950*/  BSYNC.RECONVERGENT B0 ;  /* 0x0000000000007941 */ /* 0x000fea0003800200 */
.L_x_37:
[----:B------:R-:W2:Y:S08]  /*0960*/  S2UR UR5, SR_CgaCtaId ;  /* 0x00000000000579c3 */ /* 0x000eb00000008800 */
[----:B------:R-:W-:Y:S01]  /*0970*/  BAR.SYNC.DEFER_BLOCKING 0x0 ;  /* 0x0000000000007b1d */ /* 0x000fe20000010000 */
[----:B------:R-:W-:Y:S02]  /*0980*/  I2FP.F32.S32 R3, R6 ;  /* 0x0000000600037245 */ /* 0x000fe40000201400 */
[----:B------:R-:W-:-:S03]  /*0990*/  ISETP.GE.AND P2, PT, R4, R5, PT ;  /* 0x000000050400720c */ /* 0x000fc60003f46270 */
[----:B------:R-:W-:Y:S01]  /*09a0*/  UMOV UR4, 0x400 ;  /* 0x0000040000047882 */ /* 0x000fe20000000000 */
[----:B------:R-:W0:Y:S01]  /*09b0*/  MUFU.RCP R6, R3 ;  /* 0x0000000300067308 */ /* 0x000e220000001000 */
[----:B--2---:R-:W-:Y:S01]  /*09c0*/  ULEA UR4, UR5, UR4, 0x18 ;  /* 0x0000000405047291 */ /* 0x004fe2000f8ec0ff */
[----:B0-----:R-:W-:-:S04]  /*09d0*/  FFMA R7, -R3, R6, 1 ;  /* 0x3f80000003077423 */ /* 0x001fc80000000106 */
[----:B------:R-:W-:-:S04]  /*09e0*/  FFMA R7, R6, R7, R6 ;  /* 0x0000000706077223 */ /* 0x000fc80000000006 */
[----:B-1----:R-:W0:Y:S02]  /*09f0*/  LDS R2, [UR4+0x18] ;  /* 0x00001804ff027984 */ /* 0x002e240008000800 */
[----:B0-----:R-:W0:Y:S01]  /*0a00*/  FCHK P0, R2, R3 ;  /* 0x0000000302007302 */ /* 0x001e220000000000 */
[----:B------:R-:W-:-:S04]  /*0a10*/  FFMA R6, R2, R7, RZ ;  /* 0x0000000702067223 */ /* 0x000fc800000000ff */
[----:B------:R-:W-:-:S04]  /*0a20*/  FFMA R8, -R3, R6, R2 ;  /* 0x0000000603087223 */ /* 0x000fc80000000102 */
[----:B------:R-:W-:Y:S01]  /*0a30*/  FFMA R6, R7, R8, R6 ;  /* 0x0000000807067223 */ /* 0x000fe20000000006 */
[----:B0-----:R-:W-:Y:S06]  /*0a40*/  @!P0 BRA `(.L_x_39) ;  /* 0x00000000000c8947 */ /* 0x001fec0003800000 */
[----:B------:R-:W-:-:S07]  /*0a50*/  MOV R6, 0xa70 ;  /* 0x00000a7000067802 */ /* 0x000fce0000000f00 */
[----:B------:R-:W-:Y:S05]  /*0a60*/  CALL.REL.NOINC `($__internal_1_$__cuda_sm3x_div_rn_noftz_f32_slowpath) ;  /* 0x0000000800787944 */ /* 0x000fea0003c00000 */
[----:B------:R-:W-:-:S07]  /*0a70*/  MOV R6, R2 ;  /* 0x0000000200067202 */ /* 0x000fce0000000f00 */
.L_x_39:
        /* <DEDUP_REMOVED lines=18> */
[----:B0-----:R-:W-:-:S06]  /*0ba0*/  VIADD R6, R11, 0xffffffe ;  /* 0x0ffffffe0b067836 */ /* 0x001fcc0000000000 */
[----:B------:R0:W1:Y:S02]  /*0bb0*/  F2I.FTZ.U32.TRUNC.NTZ R7, R6 ;  /* 0x0000000600077305 */ /* 0x000064000021f000 */
[----:B0-----:R-:W-:Y:S01]  /*0bc0*/  HFMA2 R6, -RZ, RZ, 0, 0 ;  /* 0x00000000ff067431 */ /* 0x001fe200000001ff */
[----:B-1----:R-:W-:-:S05]  /*0bd0*/  IADD3 R10, PT, PT, RZ, -R7, RZ ;  /* 0x80000007ff0a7210 */ /* 0x002fca0007ffe0ff */
        /* <DEDUP_REMOVED lines=20> */
[----:B------:R-:W-:-:S04]  /*0d20*/  IMAD.WIDE.U32 R6, R4, 0x10, RZ ;  /* 0x0000001004067825 */ /* 0x000fc800078e00ff */
[C---:B------:R-:W-:Y:S01]  /*0d30*/  IMAD R4, R16.reuse, R3, R4 ;  /* 0x0000000310047224 */ /* 0x040fe200078e0204 */
[----:B------:R-:W-:-:S07]  /*0d40*/  IADD3 R16, PT, PT, -R16, RZ, RZ ;  /* 0x000000ff10107210 */ /* 0x000fce0007ffe1ff */
.L_x_44:
[C---:B------:R-:W-:Y:S02]  /*0d50*/  IADD3 R10, P1, PT, R6.reuse, UR8, RZ ;  /* 0x00000008060a7c10 */ /* 0x040fe4000ff3e0ff */
[----:B------:R-:W-:Y:S02]  /*0d60*/  IADD3 R18, P2, PT, R6, UR10, RZ ;  /* 0x0000000a06127c10 */ /* 0x000fe4000ff5e0ff */
[C---:B------:R-:W-:Y:S02]  /*0d70*/  IADD3.X R11, PT, PT, R7.reuse, UR9, RZ, P1, !PT ;  /* 0x00000009070b7c10 */ /* 0x040fe40008ffe4ff */
[----:B------:R-:W-:-:S04]  /*0d80*/  IADD3.X R19, PT, PT, R7, UR11, RZ, P2, !PT ;  /* 0x0000000b07137c10 */ /* 0x000fc800097fe4ff */
[----:B0-----:R-:W2:Y:S04]  /*0d90*/  LDG.E.128 R8, desc[UR6][R10.64] ;  /* 0x000000060a087981 */ /* 0x001ea8000c1e1d00 */
[----:B------:R-:W3:Y:S01]  /*0da0*/  LDG.E.128 R12, desc[UR6][R18.64] ;  /* 0x00000006120c7981 */ /* 0x000ee2000c1e1d00 */
[----:B------:R-:W-:Y:S01]  /*0db0*/  IADD3 R16, PT, PT, R16, 0x1, RZ ;  /* 0x0000000110107810 */ /* 0x000fe20007ffe0ff */
[C---:B--2---:R-:W-:Y:S01]  /*0dc0*/  FMUL R20, R2.reuse, R9 ;  /* 0x0000000902147220 */ /* 0x044fe20000400000 */
[C---:B------:R-:W-:Y:S01]  /*0dd0*/  FMUL R17, R2.reuse, R8 ;  /* 0x0000000802117220 */ /* 0x040fe20000400000 */
[C---:B------:R-:W-:Y:S01]  /*0de0*/  FMUL R9, R2.reuse, R10 ;  /* 0x0000000a02097220 */ /* 0x040fe20000400000 */
[----:B------:R-:W-:Y:S01]  /*0df0*/  FMUL R22, R2, R11 ;  /* 0x0000000b02167220 */ /* 0x000fe20000400000 */
[----:B------:R-:W-:Y:S01]  /*0e00*/  IADD3 R8, P1, PT, R6, UR4, RZ ;  /* 0x0000000406087c10 */ /* 0x000fe2000ff3e0ff */
[----:B---3--:R-:W-:Y:S01]  /*0e10*/  FMUL R12, R12, R17 ;  /* 0x000000110c0c7220 */ /* 0x008fe20000400000 */
[----:B------:R-:W-:Y:S01]  /*0e20*/  FMUL R14, R14, R9 ;  /* 0x000000090e0e7220 */ /* 0x000fe20000400000 */
[----:B------:R-:W-:Y:S01]  /*0e30*/  FMUL R13, R13, R20 ;  /* 0x000000140d0d7220 */ /* 0x000fe20000400000 */
[----:B------:R-:W-:Y:S01]  /*0e40*/  IADD3.X R9, PT, PT, R7, UR5, RZ, P1, !PT ;  /* 0x0000000507097c10 */ /* 0x000fe20008ffe4ff */
[----:B------:R-:W-:Y:S01]  /*0e50*/  FMUL R15, R15, R22 ;  /* 0x000000160f0f7220 */ /* 0x000fe20000400000 */
[----:B------:R-:W-:Y:S01]  /*0e60*/  ISETP.NE.AND P1, PT, R16, RZ, PT ;  /* 0x000000ff1000720c */ /* 0x000fe20003f25270 */
[----:B------:R-:W-:-:S03]  /*0e70*/  IMAD.WIDE.U32 R6, R3, 0x10, R6 ;  /* 0x0000001003067825 */ /* 0x000fc600078e0006 */
[----:B------:R0:W-:Y:S09]  /*0e80*/  STG.E.128 desc[UR6][R8.64], R12 ;  /* 0x0000000c08007986 */ /* 0x0001f2000c101d06 */
[----:B------:R-:W-:Y:S05]  /*0e90*/  @P1 BRA `(.L_x_44) ;  /* 0xfffffffc00ac1947 */ /* 0x000fea000383ffff */
.L_x_43:
[----:B------:R-:W-:Y:S05]  /*0ea0*/  BSYNC.RECONVERGENT B1 ;  /* 0x0000000000017941 */ /* 0x000fea0003800200 */
.L_x_42:
[----:B------:R-:W-:Y:S05]  /*0eb0*/  @!P0 BRA `(.L_x_41) ;  /* 0x0000000400148947 */ /* 0x000fea0003800000 */
[----:B------:R-:W1:Y:S01]  /*0ec0*/  LDC.64 R24, c[0x0][0x390] ;  /* 0x0000e400ff187b82 */ /* 0x000e620000000a00 */
[C-C-:B------:R-:W-:Y:S01]  /*0ed0*/  IMAD R20, R3.reuse, 0x2, R4.reuse ;  /* 0x0000000203147824 */ /* 0x140fe200078e0204 */
[----:B------:R-:W-:Y:S01]  /*0ee0*/  IADD3 R6, PT, PT, R4, R3, RZ ;  /* 0x0000000304067210 */ /* 0x000fe20007ffe0ff */
[----:B------:R-:W-:-:S05]  /*0ef0*/  IMAD R7, R3, 0x3, R4 ;  /* 0x0000000303077824 */ /* 0x000fca00078e0204 */
[----:B------:R-:W2:Y:S08]  /*0f00*/  LDC.64 R22, c[0x0][0x380] ;  /* 0x0000e000ff167b82 */ /* 0x000eb00000000a00 */
[----:B------:R-:W3:Y:S02]  /*0f10*/  LDC.64 R26, c[0x0][0x388] ;  /* 0x0000e200ff1a7b82 */ /* 0x000ee40000000a00 */
.L_x_45:
[----:B0-2---:R-:W-:-:S04]  /*0f20*/  IMAD.WIDE.U32 R8, R4, 0x10, R22 ;  /* 0x0000001004087825 */ /* 0x005fc800078e0016 */
[--C-:B---3--:R-:W-:Y:S02]  /*0f30*/  IMAD.WIDE.U32 R16, R4, 0x10, R26.reuse ;  /* 0x0000001004107825 */ /* 0x108fe400078e001a */
[----:B----4-:R-:W2:Y:S04]  /*0f40*/  LDG.E.128 R8, desc[UR6][R8.64] ;  /* 0x0000000608087981 */ /* 0x010ea8000c1e1d00 */
[----:B------:R0:W3:Y:S02]  /*0f50*/  LDG.E.128 R12, desc[UR6][R16.64] ;  /* 0x00000006100c7981 */ /* 0x0000e4000c1e1d00 */
[----:B0-----:R-:W-:-:S04]  /*0f60*/  IMAD.WIDE.U32 R16, R6, 0x10, R26 ;  /* 0x0000001006107825 */ /* 0x001fc800078e001a */
[C---:B--2---:R-:W-:Y:S01]  /*0f70*/  FMUL R21, R2.reuse, R10 ;  /* 0x0000000a02157220 */ /* 0x044fe20000400000 */
[C---:B------:R-:W-:Y:S01]  /*0f80*/  FMUL R10, R2.reuse, R11 ;  /* 0x0000000b020a7220 */ /* 0x040fe20000400000 */
[C---:B------:R-:W-:Y:S01]  /*0f90*/  FMUL R19, R2.reuse, R8 ;  /* 0x0000000802137220 */ /* 0x040fe20000400000 */
[----:B------:R-:W-:Y:S01]  /*0fa0*/  FMUL R18, R2, R9 ;  /* 0x0000000902127220 */ /* 0x000fe20000400000 */
[----:B---3--:R-:W-:Y:S01]  /*0fb0*/  FMUL R14, R14, R21 ;  /* 0x000000150e0e7220 */ /* 0x008fe20000400000 */
[----:B------:R-:W-:Y:S01]  /*0fc0*/  FMUL R15, R15, R10 ;  /* 0x0000000a0f0f7220 */ /* 0x000fe20000400000 */
[----:B------:R-:W-:Y:S01]  /*0fd0*/  FMUL R12, R12, R19 ;  /* 0x000000130c0c7220 */ /* 0x000fe20000400000 */
[----:B------:R-:W-:Y:S01]  /*0fe0*/  FMUL R13, R13, R18 ;  /* 0x000000120d0d7220 */ /* 0x000fe20000400000 */
[----:B-1----:R-:W-:-:S04]  /*0ff0*/  IMAD.WIDE.U32 R10, R4, 0x10, R24 ;  /* 0x00000010040a7825 */ /* 0x002fc800078e0018 */
[----:B------:R-:W-:Y:S01]  /*1000*/  IMAD.WIDE.U32 R8, R6, 0x10, R22 ;  /* 0x0000001006087825 */ /* 0x000fe200078e0016 */
[----:B------:R0:W-:Y:S05]  /*1010*/  STG.E.128 desc[UR6][R10.64], R12 ;  /* 0x0000000c0a007986 */ /* 0x0001ea000c101d06 */
[----:B0-----:R-:W2:Y:S04]  /*1020*/  LDG.E.128 R8, desc[UR6][R8.64] ;  /* 0x0000000608087981 */ /* 0x001ea8000c1e1d00 */
[----:B------:R-:W3:Y:S01]  /*1030*/  LDG.E.128 R12, desc[UR6][R16.64] ;  /* 0x00000006100c7981 */ /* 0x000ee2000c1e1d00 */
        /* <DEDUP_REMOVED lines=8> */
[----:B------:R-:W-:-:S04]  /*10c0*/  IMAD.WIDE.U32 R10, R6, 0x10, R24 ;  /* 0x00000010060a7825 */ /* 0x000fc800078e0018 */
[C---:B------:R-:W-:Y:S01]  /*10d0*/  IMAD.WIDE.U32 R8, R20.reuse, 0x10, R22 ;  /* 0x0000001014087825 */ /* 0x040fe200078e0016 */
[----:B------:R0:W-:Y:S03]  /*10e0*/  STG.E.128 desc[UR6][R10.64], R16 ;  /* 0x000000100a007986 */ /* 0x0001e6000c101d06 */
[----:B------:R-:W-:-:S06]  /*10f0*/  IMAD.WIDE.U32 R12, R20, 0x10, R26 ;  /* 0x00000010140c7825 */ /* 0x000fcc00078e001a */
[----:B------:R-:W2:Y:S04]  /*1100*/  LDG.E.128 R12, desc[UR6][R12.64] ;  /* 0x000000060c0c7981 */ /* 0x000ea8000c1e1d00 */
[----:B0-----:R-:W3:Y:S01]  /*1110*/  LDG.E.128 R8, desc[UR6][R8.64] ;  /* 0x0000000608087981 */ /* 0x001ee2000c1e1d00 */
[----:B------:R-:W-:-:S04]  /*1120*/  IMAD.WIDE.U32 R16, R7, 0x10, R26 ;  /* 0x0000001007107825 */ /* 0x000fc800078e001a */
[C---:B---3--:R-:W-:Y:S01]  /*1130*/  FMUL R21, R2.reuse, R8 ;  /* 0x0000000802157220 */ /* 0x048fe20000400000 */
[C---:B------:R-:W-:Y:S01]  /*1140*/  FMUL R8, R2.reuse, R11 ;  /* 0x0000000b02087220 */ /* 0x040fe20000400000 */
[C---:B------:R-:W-:Y:S01]  /*1150*/  FMUL R28, R2.reuse, R9 ;  /* 0x00000009021c7220 */ /* 0x040fe20000400000 */
[----:B------:R-:W-:Y:S01]  /*1160*/  FMUL R29, R2, R10 ;  /* 0x0000000a021d7220 */ /* 0x000fe20000400000 */
[----:B--2---:R-:W-:Y:S01]  /*1170*/  FMUL R12, R12, R21 ;  /* 0x000000150c0c7220 */ /* 0x004fe20000400000 */
[----:B------:R-:W-:Y:S01]  /*1180*/  FMUL R15, R15, R8 ;  /* 0x000000080f0f7220 */ /* 0x000fe20000400000 */
[----:B------:R-:W-:Y:S01]  /*1190*/  FMUL R13, R13, R28 ;  /* 0x0000001c0d0d7220 */ /* 0x000fe20000400000 */
[----:B------:R-:W-:Y:S01]  /*11a0*/  FMUL R14, R14, R29 ;  /* 0x0000001d0e0e7220 */ /* 0x000fe20000400000 */
[----:B------:R-:W-:-:S04]  /*11b0*/  IMAD.WIDE.U32 R10, R20, 0x10, R24 ;  /* 0x00000010140a7825 */ /* 0x000fc800078e0018 */
[----:B------:R-:W-:Y:S01]  /*11c0*/  IMAD.WIDE.U32 R8, R7, 0x10, R22 ;  /* 0x0000001007087825 */ /* 0x000fe200078e0016 */
[----:B------:R0:W-:Y:S05]  /*11d0*/  STG.E.128 desc[UR6][R10.64], R12 ;  /* 0x0000000c0a007986 */ /* 0x0001ea000c101d06 */
[----:B0-----:R-:W2:Y:S04]  /*11e0*/  LDG.E.128 R8, desc[UR6][R8.64] ;  /* 0x0000000608087981 */ /* 0x001ea8000c1e1d00 */
[----:B------:R-:W3:Y:S01]  /*11f0*/  LDG.E.128 R12, desc[UR6][R16.64] ;  /* 0x00000006100c7981 */ /* 0x000ee2000c1e1d00 */
[----:B------:R-:W-:-:S04]  /*1200*/  IADD3 R4, PT, PT, R3, R4, R3 ;  /* 0x0000000403047210 */ /* 0x000fc80007ffe003 */
[----:B------:R-:W-:-:S04]  /*1210*/  IADD3 R4, PT, PT, R3, R4, R3 ;  /* 0x0000000403047210 */ /* 0x000fc80007ffe003 */
[----:B------:R-:W-:Y:S01]  /*1220*/  ISETP.GE.AND P0, PT, R4, R5, PT ;  /* 0x000000050400720c */ /* 0x000fe20003f06270 */
[C---:B------:R-:W-:Y:S01]  /*1230*/  IMAD R6, R3.reuse, 0x4, R6 ;  /* 0x0000000403067824 */ /* 0x040fe200078e0206 */
[----:B------:R-:W-:Y:S01]  /*1240*/  LEA R20, R3, R20, 0x2 ;  /* 0x0000001403147211 */ /* 0x000fe200078e10ff */
        /* <DEDUP_REMOVED lines=8> */
[----:B------:R-:W-:-:S05]  /*12d0*/  IMAD.WIDE.U32 R10, R7, 0x10, R24 ;  /* 0x00000010070a7825 */ /* 0x000fca00078e0018 */
[----:B------:R4:W-:Y:S01]  /*12e0*/  STG.E.128 desc[UR6][R10.64], R12 ;  /* 0x0000000c0a007986 */ /* 0x0009e2000c101d06 */
[----:B------:R-:W-:Y:S01]  /*12f0*/  LEA R7, R3, R7, 0x2 ;  /* 0x0000000703077211 */ /* 0x000fe200078e10ff */
[----:B------:R-:W-:Y:S06]  /*1300*/  @!P0 BRA `(.L_x_45) ;  /* 0xfffffffc00048947 */ /* 0x000fec000383ffff */
.L_x_41:
[----:B------:R-:W-:Y:S05]  /*1310*/  BSYNC.RECONVERGENT B0 ;  /* 0x0000000000007941 */ /* 0x000fea0003800200 */
.L_x_40:
[----:B------:R-:W1:Y:S02]  /*1320*/  LDCU UR12, c[0x0][0x398] ;  /* 0x00007300ff0c77ac */ /* 0x000e640008000800 */
[----:B-1----:R-:W-:-:S13]  /*1330*/  ISETP.GE.AND P0, PT, R0, UR12, PT ;  /* 0x0000000c00007c0c */ /* 0x002fda000bf06270 */
[----:B------:R-:W-:Y:S05]  /*1340*/  @P0 EXIT ;  /* 0x000000000000094d */ /* 0x000fea0003800000 */
[----:B0---4-:R-:W0:Y:S01]  /*1350*/  LDC.64 R14, c[0x0][0x390] ;  /* 0x0000e400ff0e7b82 */ /* 0x011e220000000a00 */
[----:B------:R-:W1:Y:S07]  /*1360*/  LDCU UR4, c[0x0][0x360] ;  /* 0x00006c00ff0477ac */ /* 0x000e6e0008000800 */
[----:B------:R-:W2:Y:S08]  /*1370*/  LDC.64 R12, c[0x0][0x380] ;  /* 0x0000e000ff0c7b82 */ /* 0x000eb00000000a00 */
[----:B------:R-:W3:Y:S02]  /*1380*/  LDC.64 R10, c[0x0][0x388] ;  /* 0x0000e200ff0a7b82 */ /* 0x000ee40000000a00 */
.L_x_46:
[----:B---3--:R-:W-:-:S04]  /*1390*/  IMAD.WIDE R4, R0, 0x4, R10 ;  /* 0x0000000400047825 */ /* 0x008fc800078e020a */
[C---:B--2---:R-:W-:Y:S02]  /*13a0*/  IMAD.WIDE R6, R0.reuse, 0x4, R12 ;  /* 0x0000000400067825 */ /* 0x044fe400078e020c */
[----:B------:R-:W2:Y:S04]  /*13b0*/  LDG.E R4, desc[UR6][R4.64] ;  /* 0x0000000604047981 */ /* 0x000ea8000c1e1900 */
[----:B------:R-:W2:Y:S01]  /*13c0*/  LDG.E R7, desc[UR6][R6.64] ;  /* 0x0000000606077981 */ /* 0x000ea2000c1e1900 */
[C---:B0---4-:R-:W-:Y:S01]  /*13d0*/  IMAD.WIDE R8, R0.reuse, 0x4, R14 ;  /* 0x0000000400087825 */ /* 0x051fe200078e020e */
[----:B-1----:R-:W-:-:S04]  /*13e0*/  IADD3 R0, PT, PT, R0, UR4, RZ ;  /* 0x0000000400007c10 */ /* 0x002fc8000fffe0ff */
[----:B------:R-:W-:Y:S01]  /*13f0*/  ISETP.GE.AND P0, PT, R0, UR12, PT ;  /* 0x0000000c00007c0c */ /* 0x000fe2000bf06270 */
[----:B--2---:R-:W-:-:S04]  /*1400*/  FMUL R3, R4, R7 ;  /* 0x0000000704037220 */ /* 0x004fc80000400000 */
[----:B------:R-:W-:-:S05]  /*1410*/  FMUL R3, R2, R3 ;  /* 0x0000000302037220 */ /* 0x000fca0000400000 */
[----:B------:R4:W-:Y:S03]  /*1420*/  STG.E desc[UR6][R8.64], R3 ;  /* 0x0000000308007986 */ /* 0x0009e6000c101906 */
[----:B------:R-:W-:Y:S05]  /*1430*/  @!P0 BRA `(.L_x_46) ;  /* 0xfffffffc00d48947 */ /* 0x000fea000383ffff */
[----:B------:R-:W-:Y:S05]  /*1440*/  EXIT ;  /* 0x000000000000794d */ /* 0x000fea0003800000 */
        .weak           $__internal_1_$__cuda_sm3x_div_rn_noftz_f32_slowpath
        .type           $__internal_1_$__cuda_sm3x_div_rn_noftz_f32_slowpath,@function
        .size           $__internal_1_$__cuda_sm3x_div_rn_noftz_f32_slowpath,(.L_x_85 - $__internal_1_$__cuda_sm3x_div_rn_noftz_f32_slowpath)
$__internal_1_$__cuda_sm3x_div_rn_noftz_f32_slowpath:
        /* <DEDUP_REMOVED lines=35> */
.L_x_47:
        /* <DEDUP_REMOVED lines=50> */
.L_x_53:
[----:B------:R-:W-:-:S04]  /*19a0*/  LOP3.LUT R2, R2, 0x80000000, RZ, 0xc0, !PT ;  /* 0x8000000002027812 */ /* 0x000fc800078ec0ff */
[----:B------:R-:W-:Y:S01]  /*19b0*/  LOP3.LUT R2, R2, 0x7f800000, RZ, 0xfc, !PT ;  /* 0x7f80000002027812 */ /* 0x000fe200078efcff */
[----:B------:R-:W-:Y:S06]  /*19c0*/  BRA `(.L_x_54) ;  /* 0x0000000000287947 */ /* 0x000fec0003800000 */
.L_x_52:
[----:B------:R-:W-:Y:S01]  /*19d0*/  LEA R2, R8, R2, 0x17 ;  /* 0x0000000208027211 */ /* 0x000fe200078eb8ff */
[----:B------:R-:W-:Y:S06]  /*19e0*/  BRA `(.L_x_54) ;  /* 0x0000000000207947 */ /* 0x000fec0003800000 */
.L_x_51:
[----:B------:R-:W-:-:S04]  /*19f0*/  LOP3.LUT R2, R11, 0x80000000, R10, 0x48, !PT ;  /* 0x800000000b027812 */ /* 0x000fc800078e480a */
[----:B------:R-:W-:Y:S01]  /*1a00*/  LOP3.LUT R2, R2, 0x7f800000, RZ, 0xfc, !PT ;  /* 0x7f80000002027812 */ /* 0x000fe200078efcff */
[----:B------:R-:W-:Y:S06]  /*1a10*/  BRA `(.L_x_54) ;  /* 0x0000000000147947 */ /* 0x000fec0003800000 */
.L_x_50:
[----:B------:R-:W-:Y:S01]  /*1a20*/  LOP3.LUT R2, R11, 0x80000000, R10, 0x48, !PT ;  /* 0x800000000b027812 */ /* 0x000fe200078e480a */
[----:B------:R-:W-:Y:S06]  /*1a30*/  BRA `(.L_x_54) ;  /* 0x00000000000c7947 */ /* 0x000fec0003800000 */
.L_x_49:
[----:B------:R-:W0:Y:S01]  /*1a40*/  MUFU.RSQ R2, -QNAN ;  /* 0xffc0000000027908 */ /* 0x000e220000001400 */
[----:B------:R-:W-:Y:S05]  /*1a50*/  BRA `(.L_x_54) ;  /* 0x0000000000047947 */ /* 0x000fea0003800000 */
.L_x_48:
[----:B------:R-:W-:-:S07]  /*1a60*/  FADD.FTZ R2, R2, R3 ;  /* 0x0000000302027221 */ /* 0x000fce0000010000 */
.L_x_54:
[----:B------:R-:W-:-:S04]  /*1a70*/  HFMA2 R7, -RZ, RZ, 0, 0 ;  /* 0x00000000ff077431 */ /* 0x000fc800000001ff */
[----:B0-----:R-:W-:Y:S05]  /*1a80*/  RET.REL.NODEC R6 `(_Z21bench_row_rmsnorm_f32ILi128EEvPfS0_S0_if) ;  /* 0xffffffe4065c7950 */ /* 0x001fea0003c3ffff */
.L_x_55:
        /* <DEDUP_REMOVED lines=15> */
.L_x_85:


//--------------------- .text._Z25bench_row_rmsnorm_f32_dimPfS_S_iif --------------------------
	.section	.text._Z25bench_row_rmsnorm_f32_dimPfS_S_iif,"ax",@progbits
	.align	128
        .global         _Z25bench_row_rmsnorm_f32_dimPfS_S_iif
        .type           _Z25bench_row_rmsnorm_f32_dimPfS_S_iif,@function
        .size           _Z25bench_row_rmsnorm_f32_dimPfS_S_iif,(.L_x_86 - _Z25bench_row_rmsnorm_f32_dimPfS_S_iif)
        .other          _Z25bench_row_rmsnorm_f32_dimPfS_S_iif,@"STO_CUDA_ENTRY STV_DEFAULT"
_Z25bench_row_rmsnorm_f32_dimPfS_S_iif:
.text._Z25bench_row_rmsnorm_f32_dimPfS_S_iif:
[----:B------:R-:W-:Y:S08]  /*0000*/  LDC R1, c[0x0][0x37c] ;  /* 0x0000df00ff017b82 */ /* 0x000ff00000000800 */
[----:B------:R-:W0:Y:S08]  /*0010*/  S2UR UR4, SR_CTAID.X ;  /* 0x00000000000479c3 */ /* 0x000e300000002500 */
[----:B------:R-:W0:Y:S02]  /*0020*/  LDC R0, c[0x0][0x398] ;  /* 0x0000e600ff007b82 */ /* 0x000e240000000800 */
[----:B0-----:R-:W-:-:S13]  /*0030*/  ISETP.LE.AND P0, PT, R0, UR4, PT ;  /* 0x0000000400007c0c */ /* 0x001fda000bf03270 */
[----:B------:R-:W-:Y:S05]  /*0040*/  @P0 EXIT ;  /* 0x000000000000094d */ /* 0x000fea0003800000 */
[----:B------:R-:W0:Y:S01]  /*0050*/  LDC R3, c[0x0][0x39c] ;  /* 0x0000e700ff037b82 */ /* 0x000e220000000800 */
[----:B------:R-:W1:Y:S01]  /*0060*/  S2R R5, SR_TID.X ;  /* 0x0000000000057919 */ /* 0x000e620000002100 */
[----:B------:R-:W2:Y:S01]  /*0070*/  LDCU.64 UR10, c[0x0][0x390] ;  /* 0x00007200ff0a77ac */ /* 0x000ea20008000a00 */
[----:B------:R-:W-:Y:S01]  /*0080*/  BSSY.RECONVERGENT B0, `(.L_x_56) ;  /* 0x000006c000007945 */ /* 0x000fe20003800200 */
[----:B------:R-:W-:Y:S01]  /*0090*/  HFMA2 R16, -RZ, RZ, 0, 0 ;  /* 0x00000000ff107431 */ /* 0x000fe200000001ff */
[----:B------:R-:W3:Y:S01]  /*00a0*/  LDCU.64 UR8, c[0x0][0x380] ;  /* 0x00007000ff0877ac */ /* 0x000ee20008000a00 */
[----:B------:R-:W4:Y:S01]  /*00b0*/  LDCU.64 UR6, c[0x0][0x358] ;  /* 0x00006b00ff0677ac */ /* 0x000f220008000a00 */
[----:B0-----:R-:W-:Y:S01]  /*00c0*/  SHF.R.S32.HI R0, RZ, 0x1f, R3 ;  /* 0x0000001fff007819 */ /* 0x001fe20000011403 */
[----:B------:R-:W-:-:S03]  /*00d0*/  IMAD R6, R3, UR4, RZ ;  /* 0x0000000403067c24 */ /* 0x000fc6000f8e02ff */
[----:B------:R-:W-:Y:S01]  /*00e0*/  LEA.HI R0, R0, R3, RZ, 0x2 ;  /* 0x0000000300007211 */ /* 0x000fe200078f10ff */
[----:B------:R-:W-:-:S03]  /*00f0*/  IMAD.WIDE R6, R6, 0x4, RZ ;  /* 0x0000000406067825 */ /* 0x000fc600078e02ff */
[----:B------:R-:W-:Y:S02]  /*0100*/  SHF.R.S32.HI R0, RZ, 0x2, R0 ;  /* 0x00000002ff007819 */ /* 0x000fe40000011400 */
[C---:B--2---:R-:W-:Y:S02]  /*0110*/  IADD3 R22, P2, PT, R6.reuse, UR10, RZ ;  /* 0x0000000a06167c10 */ /* 0x044fe4000ff5e0ff */
[----:B-1----:R-:W-:Y:S02]  /*0120*/  ISETP.GE.AND P0, PT, R5, R0, PT ;  /* 0x000000000500720c */ /* 0x002fe40003f06270 */
[----:B---3--:R-:W-:Y:S02]  /*0130*/  IADD3 R24, P1, PT, R6, UR8, RZ ;  /* 0x0000000806187c10 */ /* 0x008fe4000ff3e0ff */
[C---:B------:R-:W-:Y:S02]  /*0140*/  IADD3.X R23, PT, PT, R7.reuse, UR11, RZ, P2, !PT ;  /* 0x0000000b07177c10 */ /* 0x040fe400097fe4ff */
[----:B------:R-:W-:-:S07]  /*0150*/  IADD3.X R25, PT, PT, R7, UR9, RZ, P1, !PT ;  /* 0x0000000907197c10 */ /* 0x000fce0008ffe4ff */
[----:B----4-:R-:W-:Y:S05]  /*0160*/  @P0 BRA `(.L_x_57) ;  /* 0x0000000400740947 */ /* 0x010fea0003800000 */
[----:B------:R-:W0:Y:S01]  /*0170*/  LDC R4, c[0x0][0x360] ;  /* 0x0000d800ff047b82 */ /* 0x000e220000000800 */
[----:B------:R-:W-:Y:S01]  /*0180*/  BSSY.RECONVERGENT B1, `(.L_x_58) ;  /* 0x0000034000017945 */ /* 0x000fe20003800200 */
[----:B------:R-:W-:Y:S01]  /*0190*/  MOV R16, RZ ;  /* 0x000000ff00107202 */ /* 0x000fe20000000f00 */
        /* <DEDUP_REMOVED lines=23> */
[----:B------:R-:W-:-:S04]  /*0310*/  IADD3 R9, PT, PT, R10, R9, RZ ;  /* 0x000000090a097210 */ /* 0x000fc80007ffe0ff */
[C---:B------:R-:W-:Y:S02]  /*0320*/  LOP3.LUT R2, R9.reuse, 0x3, RZ, 0xc0, !PT ;  /* 0x0000000309027812 */ /* 0x040fe400078ec0ff */
[----:B------:R-:W-:Y:S02]  /*0330*/  ISETP.GE.U32.AND P1, PT, R9, 0x3, PT ;  /* 0x000000030900780c */ /* 0x000fe40003f26070 */
[----:B------:R-:W-:Y:S01]  /*0340*/  ISETP.NE.AND P0, PT, R2, 0x3, PT ;  /* 0x000000030200780c */ /* 0x000fe20003f05270 */
[----:B------:R-:W-:-:S12]  /*0350*/  IMAD.MOV.U32 R2, RZ, RZ, R5 ;  /* 0x000000ffff027224 */ /* 0x000fd800078e0005 */
[----:B------:R-:W-:Y:S05]  /*0360*/  @!P0 BRA `(.L_x_59) ;  /* 0x0000000000548947 */ /* 0x000fea0003800000 */
[----:B------:R-:W-:Y:S01]  /*0370*/  IMAD.WIDE.U32 R6, R5, 0x10, R6 ;  /* 0x0000001005067825 */ /* 0x000fe200078e0006 */
[----:B------:R-:W-:Y:S02]  /*0380*/  IADD3 R2, PT, PT, R9, 0x1, RZ ;  /* 0x0000000109027810 */ /* 0x000fe40007ffe0ff */
[----:B------:R-:W-:Y:S02]  /*0390*/  MOV R16, RZ ;  /* 0x000000ff00107202 */ /* 0x000fe40000000f00 */
[----:B------:R-:W-:Y:S02]  /*03a0*/  IADD3 R8, P0, PT, R6, UR8, RZ ;  /* 0x0000000806087c10 */ /* 0x000fe4000ff1e0ff */
[----:B------:R-:W-:Y:S01]  /*03b0*/  LOP3.LUT R6, R2, 0x3, RZ, 0xc0, !PT ;  /* 0x0000000302067812 */ /* 0x000fe200078ec0ff */
[----:B------:R-:W-:Y:S01]  /*03c0*/  IMAD.MOV.U32 R2, RZ, RZ, R5 ;  /* 0x000000ffff027224 */ /* 0x000fe200078e0005 */
[----:B------:R-:W-:Y:S02]  /*03d0*/  IADD3.X R9, PT, PT, R7, UR9, RZ, P0, !PT ;  /* 0x0000000907097c10 */ /* 0x000fe400087fe4ff */
[----:B------:R-:W-:-:S07]  /*03e0*/  IADD3 R12, PT, PT, -R6, RZ, RZ ;  /* 0x000000ff060c7210 */ /* 0x000fce0007ffe1ff */
.L_x_60:
[----:B------:R-:W-:Y:S01]  /*03f0*/  MOV R6, R8 ;  /* 0x0000000800067202 */ /* 0x000fe20000000f00 */
[----:B------:R-:W-:-:S05]  /*0400*/  IMAD.MOV.U32 R7, RZ, RZ, R9 ;  /* 0x000000ffff077224 */ /* 0x000fca00078e0009 */
[----:B------:R-:W2:Y:S01]  /*0410*/  LDG.E.128 R8, desc[UR6][R6.64] ;  /* 0x0000000606087981 */ /* 0x000ea2000c1e1d00 */
[----:B------:R-:W-:Y:S02]  /*0420*/  IADD3 R12, PT, PT, R12, 0x1, RZ ;  /* 0x000000010c0c7810 */ /* 0x000fe40007ffe0ff */
[----:B------:R-:W-:Y:S02]  /*0430*/  IADD3 R2, PT, PT, R4, R2, RZ ;  /* 0x0000000204027210 */ /* 0x000fe40007ffe0ff */
[----:B------:R-:W-:Y:S01]  /*0440*/  ISETP.NE.AND P0, PT, R12, RZ, PT ;  /* 0x000000ff0c00720c */ /* 0x000fe20003f05270 */
[----:B--2---:R-:W-:-:S04]  /*0450*/  FMUL R9, R9, R9 ;  /* 0x0000000909097220 */ /* 0x004fc80000400000 */
[----:B------:R-:W-:-:S04]  /*0460*/  FFMA R9, R8, R8, R9 ;  /* 0x0000000808097223 */ /* 0x000fc80000000009 */
[----:B------:R-:W-:Y:S01]  /*0470*/  FFMA R10, R10, R10, R9 ;  /* 0x0000000a0a0a7223 */ /* 0x000fe20000000009 */
[----:B------:R-:W-:-:S04]  /*0480*/  IMAD.WIDE.U32 R8, R4, 0x10, R6 ;  /* 0x0000001004087825 */ /* 0x000fc800078e0006 */
[----:B------:R-:W-:-:S04]  /*0490*/  FFMA R11, R11, R11, R10 ;  /* 0x0000000b0b0b7223 */ /* 0x000fc8000000000a */
[----:B------:R-:W-:Y:S01]  /*04a0*/  FADD R16, R11, R16 ;  /* 0x000000100b107221 */ /* 0x000fe20000000000 */
[----:B------:R-:W-:Y:S06]  /*04b0*/  @P0 BRA `(.L_x_60) ;  /* 0xfffffffc00cc0947 */ /* 0x000fec000383ffff */
.L_x_59:
[----:B------:R-:W-:Y:S05]  /*04c0*/  BSYNC.RECONVERGENT B1 ;  /* 0x0000000000017941 */ /* 0x000fea0003800200 */
.L_x_58:
[----:B------:R-:W-:Y:S05]  /*04d0*/  @!P1 BRA `(.L_x_57) ;  /* 0x0000000000989947 */ /* 0x000fea0003800000 */
[--C-:B------:R-:W-:Y:S01]  /*04e0*/  IMAD R6, R4, 0x2, R2.reuse ;  /* 0x0000000204067824 */ /* 0x100fe200078e0202 */
[----:B------:R-:W-:Y:S01]  /*04f0*/  IADD3 R20, PT, PT, R2, R4, RZ ;  /* 0x0000000402147210 */ /* 0x000fe20007ffe0ff */
[----:B------:R-:W-:-:S07]  /*0500*/  IMAD R7, R4, 0x3, R2 ;  /* 0x0000000304077824 */ /* 0x000fce00078e0202 */
.L_x_61:
[----:B------:R-:W-:-:S05]  /*0510*/  IMAD.WIDE.U32 R18, R2, 0x10, R24 ;  /* 0x0000001002127825 */ /* 0x000fca00078e0018 */
[----:B------:R-:W2:Y:S01]  /*0520*/  LDG.E.128 R12, desc[UR6][R18.64] ;  /* 0x00000006120c7981 */ /* 0x000ea2000c1e1d00 */
[----:B------:R-:W-:-:S06]  /*0530*/  IMAD.WIDE.U32 R8, R20, 0x10, R24 ;  /* 0x0000001014087825 */ /* 0x000fcc00078e0018 */
[----:B------:R-:W3:Y:S01]  /*0540*/  LDG.E.128 R8, desc[UR6][R8.64] ;  /* 0x0000000608087981 */ /* 0x000ee2000c1e1d00 */
[----:B--2---:R-:W-:-:S04]  /*0550*/  FMUL R13, R13, R13 ;  /* 0x0000000d0d0d7220 */ /* 0x004fc80000400000 */
[----:B------:R-:W-:-:S04]  /*0560*/  FFMA R13, R12, R12, R13 ;  /* 0x0000000c0c0d7223 */ /* 0x000fc8000000000d */
[----:B------:R-:W-:-:S04]  /*0570*/  FFMA R14, R14, R14, R13 ;  /* 0x0000000e0e0e7223 */ /* 0x000fc8000000000d */
[----:B------:R-:W-:-:S04]  /*0580*/  FFMA R21, R15, R15, R14 ;  /* 0x0000000f0f157223 */ /* 0x000fc8000000000e */
[----:B------:R-:W-:Y:S01]  /*0590*/  FADD R21, R21, R16 ;  /* 0x0000001015157221 */ /* 0x000fe20000000000 */
[----:B------:R-:W-:-:S04]  /*05a0*/  IMAD.WIDE.U32 R16, R7, 0x10, R24 ;  /* 0x0000001007107825 */ /* 0x000fc800078e0018 */
[----:B------:R-:W-:Y:S02]  /*05b0*/  IMAD.WIDE.U32 R12, R6, 0x10, R24 ;  /* 0x00000010060c7825 */ /* 0x000fe400078e0018 */
[----:B------:R-:W2:Y:S04]  /*05c0*/  LDG.E.128 R16, desc[UR6][R16.64] ;  /* 0x0000000610107981 */ /* 0x000ea8000c1e1d00 */
[----:B------:R-:W4:Y:S01]  /*05d0*/  LDG.E.128 R12, desc[UR6][R12.64] ;  /* 0x000000060c0c7981 */ /* 0x000f22000c1e1d00 */
[----:B---3--:R-:W-:-:S04]  /*05e0*/  FMUL R27, R9, R9 ;  /* 0x00000009091b7220 */ /* 0x008fc80000400000 */
[----:B------:R-:W-:-:S04]  /*05f0*/  FFMA R27, R8, R8, R27 ;  /* 0x00000008081b7223 */ /* 0x000fc8000000001b */
[----:B------:R-:W-:-:S04]  /*0600*/  FFMA R10, R10, R10, R27 ;  /* 0x0000000a0a0a7223 */ /* 0x000fc8000000001b */
[----:B------:R-:W-:-:S04]  /*0610*/  FFMA R10, R11, R11, R10 ;  /* 0x0000000b0b0a7223 */ /* 0x000fc8000000000a */
[----:B------:R-:W-:Y:S01]  /*0620*/  FADD R10, R21, R10 ;  /* 0x0000000a150a7221 */ /* 0x000fe20000000000 */
[C---:B------:R-:W-:Y:S01]  /*0630*/  LEA R20, R4.reuse, R20, 0x2 ;  /* 0x0000001404147211 */ /* 0x040fe200078e10ff */
[C---:B------:R-:W-:Y:S01]  /*0640*/  IMAD R6, R4.reuse, 0x4, R6 ;  /* 0x0000000404067824 */ /* 0x040fe200078e0206 */
[----:B------:R-:W-:Y:S01]  /*0650*/  LEA R7, R4, R7, 0x2 ;  /* 0x0000000704077211 */ /* 0x000fe200078e10ff */
[----:B--2---:R-:W-:-:S04]  /*0660*/  FMUL R9, R17, R17 ;  /* 0x0000001111097220 */ /* 0x004fc80000400000 */
[----:B------:R-:W-:Y:S01]  /*0670*/  FFMA R11, R16, R16, R9 ;  /* 0x00000010100b7223 */ /* 0x000fe20000000009 */
[----:B------:R-:W-:Y:S01]  /*0680*/  IADD3 R9, PT, PT, R4, R2, R4 ;  /* 0x0000000204097210 */ /* 0x000fe20007ffe004 */
[----:B----4-:R-:W-:-:S03]  /*0690*/  FMUL R27, R13, R13 ;  /* 0x0000000d0d1b7220 */ /* 0x010fc60000400000 */
[----:B------:R-:W-:Y:S01]  /*06a0*/  IADD3 R2, PT, PT, R4, R9, R4 ;  /* 0x0000000904027210 */ /* 0x000fe20007ffe004 */
[----:B------:R-:W-:-:S03]  /*06b0*/  FFMA R27, R12, R12, R27 ;  /* 0x0000000c0c1b7223 */ /* 0x000fc6000000001b */
[----:B------:R-:W-:Y:S01]  /*06c0*/  ISETP.GE.AND P0, PT, R2, R0, PT ;  /* 0x000000000200720c */ /* 0x000fe20003f06270 */
[----:B------:R-:W-:Y:S01]  /*06d0*/  FFMA R14, R14, R14, R27 ;  /* 0x0000000e0e0e7223 */ /* 0x000fe2000000001b */
[----:B------:R-:W-:-:S03]  /*06e0*/  FFMA R18, R18, R18, R11 ;  /* 0x0000001212127223 */ /* 0x000fc6000000000b */
[----:B------:R-:W-:Y:S01]  /*06f0*/  FFMA R15, R15, R15, R14 ;  /* 0x0000000f0f0f7223 */ /* 0x000fe2000000000e */
[----:B------:R-:W-:-:S03]  /*0700*/  FFMA R19, R19, R19, R18 ;  /* 0x0000001313137223 */ /* 0x000fc60000000012 */
[----:B------:R-:W-:-:S04]  /*0710*/  FADD R10, R10, R15 ;  /* 0x0000000f0a0a7221 */ /* 0x000fc80000000000 */
[----:B------:R-:W-:Y:S01]  /*0720*/  FADD R16, R10, R19 ;  /* 0x000000130a107221 */ /* 0x000fe20000000000 */
[----:B------:R-:W-:Y:S06]  /*0730*/  @!P0 BRA `(.L_x_61) ;  /* 0xfffffffc00748947 */ /* 0x000fec000383ffff */
.L_x_57:
[----:B------:R-:W-:Y:S05]  /*0740*/  BSYNC.RECONVERGENT B0 ;  /* 0x0000000000007941 */ /* 0x000fea0003800200 */
.L_x_56:
[----:B------:R-:W-:Y:S01]  /*0750*/  LEA R2, R0, R5, 0x2 ;  /* 0x0000000500027211 */ /* 0x000fe200078e10ff */
[----:B------:R-:W-:Y:S03]  /*0760*/  BSSY.RECONVERGENT B0, `(.L_x_62) ;  /* 0x000000b000007945 */ /* 0x000fe60003800200 */
[----:B------:R-:W-:-:S13]  /*0770*/  ISETP.GE.AND P0, PT, R2, R3, PT ;  /* 0x000000030200720c */ /* 0x000fda0003f06270 */
[----:B------:R-:W-:Y:S05]  /*0780*/  @P0 BRA `(.L_x_63) ;  /* 0x0000000000200947 */ /* 0x000fea0003800000 */
[----:B------:R-:W0:Y:S01]  /*0790*/  LDC R9, c[0x0][0x360] ;  /* 0x0000d800ff097b82 */ /* 0x000e220000000800 */
[----:B------:R-:W-:-:S07]  /*07a0*/  IMAD.MOV.U32 R4, RZ, RZ, R2 ;  /* 0x000000ffff047224 */ /* 0x000fce00078e0002 */
.L_x_64:
[----:B------:R-:W-:-:S06]  /*07b0*/  IMAD.WIDE R6, R4, 0x4, R24 ;  /* 0x0000000404067825 */ /* 0x000fcc00078e0218 */
[----:B------:R-:W2:Y:S01]  /*07c0*/  LDG.E R7, desc[UR6][R6.64] ;  /* 0x0000000606077981 */ /* 0x000ea2000c1e1900 */
[----:B0-----:R-:W-:-:S04]  /*07d0*/  IADD3 R4, PT, PT, R9, R4, RZ ;  /* 0x0000000409047210 */ /* 0x001fc80007ffe0ff */
[----:B------:R-:W-:Y:S01]  /*07e0*/  ISETP.GE.AND P0, PT, R4, R3, PT ;  /* 0x000000030400720c */ /* 0x000fe20003f06270 */
[----:B--2---:R-:W-:-:S12]  /*07f0*/  FFMA R16, R7, R7, R16 ;  /* 0x0000000707107223 */ /* 0x004fd80000000010 */
[----:B------:R-:W-:Y:S05]  /*0800*/  @!P0 BRA `(.L_x_64) ;  /* 0xfffffffc00e88947 */ /* 0x000fea000383ffff */
.L_x_63:
[----:B------:R-:W-:Y:S05]  /*0810*/  BSYNC.RECONVERGENT B0 ;  /* 0x0000000000007941 */ /* 0x000fea0003800200 */
.L_x_62:
        /* <DEDUP_REMOVED lines=32> */
.L_x_66:
[----:B------:R-:W-:Y:S05]  /*0a20*/  BSYNC.RECONVERGENT B0 ;  /* 0x0000000000007941 */ /* 0x000fea0003800200 */
.L_x_65:
        /* <DEDUP_REMOVED lines=9> */
[----:B------:R-:W1:Y:S02]  /*0ac0*/  LDS R4, [UR4+0x18] ;  /* 0x00001804ff047984 */ /* 0x000e640008000800 */
[----:B-1----:R-:W1:Y:S01]  /*0ad0*/  FCHK P0, R4, R3 ;  /* 0x0000000304007302 */ /* 0x002e620000000000 */
[----:B------:R-:W-:-:S04]  /*0ae0*/  FFMA R6, R4, R7, RZ ;  /* 0x0000000704067223 */ /* 0x000fc800000000ff */
[----:B0-----:R-:W-:-:S04]  /*0af0*/  FFMA R8, -R3, R6, R4 ;  /* 0x0000000603087223 */ /* 0x001fc80000000104 */
[----:B------:R-:W-:Y:S01]  /*0b00*/  FFMA R6, R7, R8, R6 ;  /* 0x0000000807067223 */ /* 0x000fe20000000006 */
[----:B-1----:R-:W-:Y:S06]  /*0b10*/  @!P0 BRA `(.L_x_67) ;  /* 0x00000000000c8947 */ /* 0x002fec0003800000 */
[----:B------:R-:W-:-:S07]  /*0b20*/  MOV R6, 0xb40 ;  /* 0x00000b4000067802 */ /* 0x000fce0000000f00 */
[----:B------:R-:W-:Y:S05]  /*0b30*/  CALL.REL.NOINC `($__internal_2_$__cuda_sm3x_div_rn_noftz_f32_slowpath) ;  /* 0x0000000800647944 */ /* 0x000fea0003c00000 */
[----:B------:R-:W-:-:S07]  /*0b40*/  IMAD.MOV.U32 R6, RZ, RZ, R3 ;  /* 0x000000ffff067224 */ /* 0x000fce00078e0003 */
.L_x_67:
[----:B------:R-:W0:Y:S01]  /*0b50*/  LDCU UR4, c[0x0][0x3a0] ;  /* 0x00007400ff0477ac */ /* 0x000e220008000800 */
[----:B------:R-:W-:Y:S01]  /*0b60*/  BSSY.RECONVERGENT B0, `(.L_x_68) ;  /* 0x0000085000007945 */ /* 0x000fe20003800200 */
[----:B0-----:R-:W-:Y:S01]  /*0b70*/  FADD R6, R6, UR4 ;  /* 0x0000000406067e21 */ /* 0x001fe20008000000 */
[----:B------:R-:W0:Y:S04]  /*0b80*/  LDCU.64 UR4, c[0x0][0x388] ;  /* 0x00007100ff0477ac */ /* 0x000e280008000a00 */
[----:B------:R-:W-:-:S13]  /*0b90*/  FSETP.GEU.AND P0, PT, |R6|, 1.175494350822287508e-38, PT ;  /* 0x008000000600780b */ /* 0x000fda0003f0e200 */
[----:B------:R-:W-:-:S04]  /*0ba0*/  @!P0 FMUL R6, R6, 16777216 ;  /* 0x4b80000006068820 */ /* 0x000fc80000400000 */
[----:B------:R-:W1:Y:S02]  /*0bb0*/  MUFU.RSQ R3, R6 ;  /* 0x0000000600037308 */ /* 0x000e640000001400 */
[----:B-1----:R-:W-:Y:S01]  /*0bc0*/  @!P0 FMUL R3, R3, 4096 ;  /* 0x4580000003038820 */ /* 0x002fe20000400000 */
[----:B0-----:R-:W-:Y:S06]  /*0bd0*/  @P2 BRA `(.L_x_69) ;  /* 0x0000000400f42947 */ /* 0x001fec0003800000 */
[----:B------:R-:W0:Y:S01]  /*0be0*/  LDC R4, c[0x0][0x360] ;  /* 0x0000d800ff047b82 */ /* 0x000e220000000800 */
[----:B------:R-:W-:Y:S01]  /*0bf0*/  BSSY.RECONVERGENT B1, `(.L_x_70) ;  /* 0x0000037000017945 */ /* 0x000fe20003800200 */
[----:B0-----:R-:W0:Y:S01]  /*0c00*/  I2F.U32.RP R11, R4 ;  /* 0x00000004000b7306 */ /* 0x001e220000209000 */
[----:B------:R-:W-:Y:S01]  /*0c10*/  IMAD.IADD R9, R5, 0x1, R4 ;  /* 0x0000000105097824 */ /* 0x000fe200078e0204 */
[----:B------:R-:W-:-:S04]  /*0c20*/  ISETP.NE.U32.AND P2, PT, R4, RZ, PT ;  /* 0x000000ff0400720c */ /* 0x000fc80003f45070 */
[----:B------:R-:W-:Y:S02]  /*0c30*/  ISETP.GE.U32.AND P0, PT, R9, R0, PT ;  /* 0x000000000900720c */ /* 0x000fe40003f06070 */
[----:B------:R-:W-:Y:S02]  /*0c40*/  VIMNMX.U32 R8, PT, PT, R0, R9, !PT ;  /* 0x0000000900087248 */ /* 0x000fe40007fe0000 */
[----:B------:R-:W-:-:S04]  /*0c50*/  SEL R10, RZ, 0x1, P0 ;  /* 0x00000001ff0a7807 */ /* 0x000fc80000000000 */
[----:B------:R-:W-:Y:S01]  /*0c60*/  IADD3 R9, PT, PT, R8, -R9, -R10 ;  /* 0x8000000908097210 */ /* 0x000fe20007ffe80a */
[----:B0-----:R-:W0:Y:S02]  /*0c70*/  MUFU.RCP R11, R11 ;  /* 0x0000000b000b7308 */ /* 0x001e240000001000 */
[----:B0-----:R-:W-:-:S06]  /*0c80*/  IADD3 R6, PT, PT, R11, 0xffffffe, RZ ;  /* 0x0ffffffe0b067810 */ /* 0x001fcc0007ffe0ff */
[----:B------:R0:W1:Y:S02]  /*0c90*/  F2I.FTZ.U32.TRUNC.NTZ R7, R6 ;  /* 0x0000000600077305 */ /* 0x000064000021f000 */
[----:B0-----:R-:W-:Y:S01]  /*0ca0*/  HFMA2 R6, -RZ, RZ, 0, 0 ;  /* 0x00000000ff067431 */ /* 0x001fe200000001ff */
[----:B-1----:R-:W-:-:S05]  /*0cb0*/  IADD3 R13, PT, PT, RZ, -R7, RZ ;  /* 0x80000007ff0d7210 */ /* 0x002fca0007ffe0ff */
[----:B------:R-:W-:-:S04]  /*0cc0*/  IMAD R13, R13, R4, RZ ;  /* 0x000000040d0d7224 */ /* 0x000fc800078e02ff */
[----:B------:R-:W-:-:S06]  /*0cd0*/  IMAD.HI.U32 R12, R7, R13, R6 ;  /* 0x0000000d070c7227 */ /* 0x000fcc00078e0006 */
[----:B------:R-:W-:-:S05]  /*0ce0*/  IMAD.HI.U32 R7, R12, R9, RZ ;  /* 0x000000090c077227 */ /* 0x000fca00078e00ff */
[----:B------:R-:W-:-:S05]  /*0cf0*/  IADD3 R6, PT, PT, -R7, RZ, RZ ;  /* 0x000000ff07067210 */ /* 0x000fca0007ffe1ff */
[----:B------:R-:W-:-:S05]  /*0d00*/  IMAD R9, R4, R6, R9 ;  /* 0x0000000604097224 */ /* 0x000fca00078e0209 */
[----:B------:R-:W-:-:S13]  /*0d10*/  ISETP.GE.U32.AND P0, PT, R9, R4, PT ;  /* 0x000000040900720c */ /* 0x000fda0003f06070 */
[----:B------:R-:W-:Y:S01]  /*0d20*/  @P0 IMAD.IADD R9, R9, 0x1, -R4 ;  /* 0x0000000109090824 */ /* 0x000fe200078e0a04 */
[----:B------:R-:W-:-:S04]  /*0d30*/  @P0 IADD3 R7, PT, PT, R7, 0x1, RZ ;  /* 0x0000000107070810 */ /* 0x000fc80007ffe0ff */
        /* <DEDUP_REMOVED lines=13> */
.L_x_72:
[C---:B------:R-:W-:Y:S02]  /*0e10*/  IADD3 R10, P1, PT, R6.reuse, R24, RZ ;  /* 0x00000018060a7210 */ /* 0x040fe40007f3e0ff */
[----:B------:R-:W-:-:S03]  /*0e20*/  IADD3 R18, P2, PT, R6, UR4, RZ ;  /* 0x0000000406127c10 */ /* 0x000fc6000ff5e0ff */
[C---:B------:R-:W-:Y:S01]  /*0e30*/  IMAD.X R11, R7.reuse, 0x1, R25, P1 ;  /* 0x00000001070b7824 */ /* 0x040fe200008e0619 */
[----:B------:R-:W-:-:S05]  /*0e40*/  IADD3.X R19, PT, PT, R7, UR5, RZ, P2, !PT ;  /* 0x0000000507137c10 */ /* 0x000fca00097fe4ff */
[----:B0-----:R-:W2:Y:S04]  /*0e50*/  LDG.E.128 R8, desc[UR6][R10.64] ;  /* 0x000000060a087981 */ /* 0x001ea8000c1e1d00 */
[----:B------:R-:W3:Y:S01]  /*0e60*/  LDG.E.128 R12, desc[UR6][R18.64] ;  /* 0x00000006120c7981 */ /* 0x000ee2000c1e1d00 */
[----:B------:R-:W-:Y:S01]  /*0e70*/  IADD3 R16, PT, PT, R16, 0x1, RZ ;  /* 0x0000000110107810 */ /* 0x000fe20007ffe0ff */
[C---:B--2---:R-:W-:Y:S01]  /*0e80*/  FMUL R20, R3.reuse, R9 ;  /* 0x0000000903147220 */ /* 0x044fe20000400000 */
[C---:B------:R-:W-:Y:S01]  /*0e90*/  FMUL R17, R3.reuse, R8 ;  /* 0x0000000803117220 */ /* 0x040fe20000400000 */
[C---:B------:R-:W-:Y:S01]  /*0ea0*/  FMUL R9, R3.reuse, R10 ;  /* 0x0000000a03097220 */ /* 0x040fe20000400000 */
[----:B------:R-:W-:Y:S01]  /*0eb0*/  IADD3 R8, P1, PT, R6, R22, RZ ;  /* 0x0000001606087210 */ /* 0x000fe20007f3e0ff */
[----:B------:R-:W-:Y:S01]  /*0ec0*/  FMUL R26, R3, R11 ;  /* 0x0000000b031a7220 */ /* 0x000fe20000400000 */
[----:B---3--:R-:W-:Y:S01]  /*0ed0*/  FMUL R12, R12, R17 ;  /* 0x000000110c0c7220 */ /* 0x008fe20000400000 */
[----:B------:R-:W-:Y:S01]  /*0ee0*/  FMUL R14, R14, R9 ;  /* 0x000000090e0e7220 */ /* 0x000fe20000400000 */
[----:B------:R-:W-:Y:S01]  /*0ef0*/  FMUL R13, R13, R20 ;  /* 0x000000140d0d7220 */ /* 0x000fe20000400000 */
[----:B------:R-:W-:Y:S01]  /*0f00*/  IADD3.X R9, PT, PT, R7, R23, RZ, P1, !PT ;  /* 0x0000001707097210 */ /* 0x000fe20000ffe4ff */
[----:B------:R-:W-:Y:S01]  /*0f10*/  FMUL R15, R15, R26 ;  /* 0x0000001a0f0f7220 */ /* 0x000fe20000400000 */
[----:B------:R-:W-:Y:S01]  /*0f20*/  ISETP.NE.AND P1, PT, R16, RZ, PT ;  /* 0x000000ff1000720c */ /* 0x000fe20003f25270 */
[----:B------:R-:W-:-:S03]  /*0f30*/  IMAD.WIDE.U32 R6, R4, 0x10, R6 ;  /* 0x0000001004067825 */ /* 0x000fc600078e0006 */
[----:B------:R0:W-:Y:S09]  /*0f40*/  STG.E.128 desc[UR6][R8.64], R12 ;  /* 0x0000000c08007986 */ /* 0x0001f2000c101d06 */
[----:B------:R-:W-:Y:S05]  /*0f50*/  @P1 BRA `(.L_x_72) ;  /* 0xfffffffc00ac1947 */ /* 0x000fea000383ffff */
.L_x_71:
[----:B------:R-:W-:Y:S05]  /*0f60*/  BSYNC.RECONVERGENT B1 ;  /* 0x0000000000017941 */ /* 0x000fea0003800200 */
.L_x_70:
[----:B------:R-:W-:Y:S05]  /*0f70*/  @!P0 BRA `(.L_x_69) ;  /* 0x00000004000c8947 */ /* 0x000fea0003800000 */
[----:B------:R-:W1:Y:S01]  /*0f80*/  LDC.64 R26, c[0x0][0x388] ;  /* 0x0000e200ff1a7b82 */ /* 0x000e620000000a00 */
[C-C-:B------:R-:W-:Y:S01]  /*0f90*/  IMAD R20, R4.reuse, 0x2, R5.reuse ;  /* 0x0000000204147824 */ /* 0x140fe200078e0205 */
[----:B------:R-:W-:Y:S01]  /*0fa0*/  IADD3 R6, PT, PT, R5, R4, RZ ;  /* 0x0000000405067210 */ /* 0x000fe20007ffe0ff */
[----:B------:R-:W-:-:S07]  /*0fb0*/  IMAD R7, R4, 0x3, R5 ;  /* 0x0000000304077824 */ /* 0x000fce00078e0205 */
.L_x_73:
[----:B0-----:R-:W-:-:S04]  /*0fc0*/  IMAD.WIDE.U32 R8, R5, 0x10, R24 ;  /* 0x0000001005087825 */ /* 0x001fc800078e0018 */
[--C-:B-1----:R-:W-:Y:S02]  /*0fd0*/  IMAD.WIDE.U32 R16, R5, 0x10, R26.reuse ;  /* 0x0000001005107825 */ /* 0x102fe400078e001a */
[----:B--2---:R-:W2:Y:S04]  /*0fe0*/  LDG.E.128 R8, desc[UR6][R8.64] ;  /* 0x0000000608087981 */ /* 0x004ea8000c1e1d00 */
        /* <DEDUP_REMOVED lines=60> */
.L_x_69:
[----:B------:R-:W-:Y:S05]  /*13b0*/  BSYNC.RECONVERGENT B0 ;  /* 0x0000000000007941 */ /* 0x000fea0003800200 */
.L_x_68:
[----:B------:R-:W1:Y:S02]  /*13c0*/  LDCU UR8, c[0x0][0x39c] ;  /* 0x00007380ff0877ac */ /* 0x000e640008000800 */
[----:B-1----:R-:W-:-:S13]  /*13d0*/  ISETP.GE.AND P0, PT, R2, UR8, PT ;  /* 0x0000000802007c0c */ /* 0x002fda000bf06270 */
[----:B------:R-:W-:Y:S05]  /*13e0*/  @P0 EXIT ;  /* 0x000000000000094d */ /* 0x000fea0003800000 */
[----:B--2---:R-:W1:Y:S01]  /*13f0*/  LDC.64 R10, c[0x0][0x388] ;  /* 0x0000e200ff0a7b82 */ /* 0x004e620000000a00 */
[----:B------:R-:W2:Y:S02]  /*1400*/  LDCU UR4, c[0x0][0x360] ;  /* 0x00006c00ff0477ac */ /* 0x000ea40008000800 */
.L_x_74:
[----:B-1----:R-:W-:-:S04]  /*1410*/  IMAD.WIDE R4, R2, 0x4, R10 ;  /* 0x0000000402047825 */ /* 0x002fc800078e020a */
[C---:B------:R-:W-:Y:S02]  /*1420*/  IMAD.WIDE R6, R2.reuse, 0x4, R24 ;  /* 0x0000000402067825 */ /* 0x040fe400078e0218 */
[----:B---3--:R-:W3:Y:S04]  /*1430*/  LDG.E R4, desc[UR6][R4.64] ;  /* 0x0000000604047981 */ /* 0x008ee8000c1e1900 */
[----:B------:R-:W3:Y:S01]  /*1440*/  LDG.E R7, desc[UR6][R6.64] ;  /* 0x0000000606077981 */ /* 0x000ee2000c1e1900 */
[C---:B0-----:R-:W-:Y:S01]  /*1450*/  IMAD.WIDE R8, R2.reuse, 0x4, R22 ;  /* 0x0000000402087825 */ /* 0x041fe200078e0216 */
[----:B--2---:R-:W-:-:S04]  /*1460*/  IADD3 R2, PT, PT, R2, UR4, RZ ;  /* 0x0000000402027c10 */ /* 0x004fc8000fffe0ff */
[----:B------:R-:W-:Y:S01]  /*1470*/  ISETP.GE.AND P0, PT, R2, UR8, PT ;  /* 0x0000000802007c0c */ /* 0x000fe2000bf06270 */
[----:B---3--:R-:W-:-:S04]  /*1480*/  FMUL R0, R4, R7 ;  /* 0x0000000704007220 */ /* 0x008fc80000400000 */
[----:B------:R-:W-:-:S05]  /*1490*/  FMUL R13, R3, R0 ;  /* 0x00000000030d7220 */ /* 0x000fca0000400000 */
[----:B------:R3:W-:Y:S03]  /*14a0*/  STG.E desc[UR6][R8.64], R13 ;  /* 0x0000000d08007986 */ /* 0x0007e6000c101906 */
[----:B------:R-:W-:Y:S05]  /*14b0*/  @!P0 BRA `(.L_x_74) ;  /* 0xfffffffc00d48947 */ /* 0x000fea000383ffff */
[----:B------:R-:W-:Y:S05]  /*14c0*/  EXIT ;  /* 0x000000000000794d */ /* 0x000fea0003800000 */
        .weak           $__internal_2_$__cuda_sm3x_div_rn_noftz_f32_slowpath
        .type           $__internal_2_$__cuda_sm3x_div_rn_noftz_f32_slowpath,@function
        .size           $__internal_2_$__cuda_sm3x_div_rn_noftz_f32_slowpath,(.L_x_86 - $__internal_2_$__cuda_sm3x_div_rn_noftz_f32_slowpath)
$__internal_2_$__cuda_sm3x_div_rn_noftz_f32_slowpath:
        /* <DEDUP_REMOVED lines=35> */
.L_x_75:
[----:B------:R-:W-:Y:S02]  /*1700*/  LEA R4, R8, 0xc0800000, 0x17 ;  /* 0xc080000008047811 */ /* 0x000fe400078eb8ff */
[----:B------:R-:W-:Y:S02]  /*1710*/  IADD3 R9, PT, PT, R9, -0x7f, RZ ;  /* 0xffffff8109097810 */ /* 0x000fe40007ffe0ff */
[----:B------:R-:W-:Y:S02]  /*1720*/  IADD3 R4, PT, PT, -R4, R11, RZ ;  /* 0x0000000b04047210 */ /* 0x000fe40007ffe1ff */
[C---:B------:R-:W-:Y:S01]  /*1730*/  IADD3 R8, PT, PT, R9.reuse, 0x7f, -R8 ;  /* 0x0000007f09087810 */ /* 0x040fe20007ffe808 */
[----:B------:R-:W-:Y:S01]  /*1740*/  IMAD R3, R9, -0x800000, R10 ;  /* 0xff80000009037824 */ /* 0x000fe200078e020a */
[----:B------:R-:W0:Y:S01]  /*1750*/  MUFU.RCP R11, R4 ;  /* 0x00000004000b7308 */ /* 0x000e220000001000 */
[----:B------:R-:W-:Y:S02]  /*1760*/  FADD.FTZ R12, -R4, -RZ ;  /* 0x800000ff040c7221 */ /* 0x000fe40000010100 */
[----:B------:R-:W-:-:S02]  /*1770*/  IMAD.IADD R8, R8, 0x1, R7 ;  /* 0x0000000108087824 */ /* 0x000fc400078e0207 */
        /* <DEDUP_REMOVED lines=21> */
[C---:B------:R-:W-:Y:S01]  /*18d0*/  IADD3 R9, PT, PT, R12.reuse, 0x20, RZ ;  /* 0x000000200c097810 */ /* 0x040fe20007ffe0ff */
[CCC-:B------:R-:W-:Y:S01]  /*18e0*/  FFMA.RM R7, R13.reuse, R11.reuse, R10.reuse ;  /* 0x0000000b0d077223 */ /* 0x1c0fe2000000400a */
[----:B------:R-:W-:Y:S02]  /*18f0*/  ISETP.NE.AND P3, PT, R12, RZ, PT ;  /* 0x000000ff0c00720c */ /* 0x000fe40003f65270 */
[----:B------:R-:W-:Y:S01]  /*1900*/  LOP3.LUT R8, R4, 0x7fffff, RZ, 0xc0, !PT ;  /* 0x007fffff04087812 */ /* 0x000fe200078ec0ff */
[----:B------:R-:W-:Y:S01]  /*1910*/  FFMA.RP R4, R13, R11, R10 ;  /* 0x0000000b0d047223 */ /* 0x000fe2000000800a */
[----:B------:R-:W-:Y:S01]  /*1920*/  IMAD.MOV R10, RZ, RZ, -R12 ;  /* 0x000000ffff0a7224 */ /* 0x000fe200078e0a0c */
[----:B------:R-:W-:Y:S02]  /*1930*/  ISETP.NE.AND P1, PT, R12, RZ, PT ;  /* 0x000000ff0c00720c */ /* 0x000fe40003f25270 */
        /* <DEDUP_REMOVED lines=14> */
.L_x_81:
[----:B------:R-:W-:-:S04]  /*1a20*/  LOP3.LUT R3, R3, 0x80000000, RZ, 0xc0, !PT ;  /* 0x8000000003037812 */ /* 0x000fc800078ec0ff */
[----:B------:R-:W-:Y:S01]  /*1a30*/  LOP3.LUT R3, R3, 0x7f800000, RZ, 0xfc, !PT ;  /* 0x7f80000003037812 */ /* 0x000fe200078efcff */
[----:B------:R-:W-:Y:S06]  /*1a40*/  BRA `(.L_x_82) ;  /* 0x0000000000287947 */ /* 0x000fec0003800000 */
.L_x_80:
[----:B------:R-:W-:Y:S01]  /*1a50*/  LEA R3, R8, R3, 0x17 ;  /* 0x0000000308037211 */ /* 0x000fe200078eb8ff */
[----:B------:R-:W-:Y:S06]  /*1a60*/  BRA `(.L_x_82) ;  /* 0x0000000000207947 */ /* 0x000fec0003800000 */
.L_x_79:
[----:B------:R-:W-:-:S04]  /*1a70*/  LOP3.LUT R3, R11, 0x80000000, R10, 0x48, !PT ;  /* 0x800000000b037812 */ /* 0x000fc800078e480a */
[----:B------:R-:W-:Y:S01]  /*1a80*/  LOP3.LUT R3, R3, 0x7f800000, RZ, 0xfc, !PT ;  /* 0x7f80000003037812 */ /* 0x000fe200078efcff */
[----:B------:R-:W-:Y:S06]  /*1a90*/  BRA `(.L_x_82) ;  /* 0x0000000000147947 */ /* 0x000fec0003800000 */
.L_x_78:
[----:B------:R-:W-:Y:S01]  /*1aa0*/  LOP3.LUT R3, R11, 0x80000000, R10, 0x48, !PT ;  /* 0x800000000b037812 */ /* 0x000fe200078e480a */
[----:B------:R-:W-:Y:S06]  /*1ab0*/  BRA `(.L_x_82) ;  /* 0x00000000000c7947 */ /* 0x000fec0003800000 */
.L_x_77:
[----:B------:R-:W0:Y:S01]  /*1ac0*/  MUFU.RSQ R3, -QNAN ;  /* 0xffc0000000037908 */ /* 0x000e220000001400 */
[----:B------:R-:W-:Y:S05]  /*1ad0*/  BRA `(.L_x_82) ;  /* 0x0000000000047947 */ /* 0x000fea0003800000 */
.L_x_76:
[----:B------:R-:W-:-:S07]  /*1ae0*/  FADD.FTZ R3, R4, R3 ;  /* 0x0000000304037221 */ /* 0x000fce0000010000 */
.L_x_82:
[----:B------:R-:W-:-:S04]  /*1af0*/  HFMA2 R7, -RZ, RZ, 0, 0 ;  /* 0x00000000ff077431 */ /* 0x000fc800000001ff */
[----:B0-----:R-:W-:Y:S05]  /*1b00*/  RET.REL.NODEC R6 `(_Z25bench_row_rmsnorm_f32_dimPfS_S_iif) ;  /* 0xffffffe4063c7950 */ /* 0x001fea0003c3ffff */
.L_x_83:
        /* <DEDUP_REMOVED lines=15> */
.L_x_86:


//--------------------- .nv.shared._Z27bench_row_rmsnorm_pure_fp16ILi128EEvPK6__halfS2_PS0_if --------------------------
	.section	.nv.shared._Z27bench_row_rmsnorm_pure_fp16ILi128EEvPK6__halfS2_PS0_if,"aw",@nobits
	.sectionflags	@""
	.align	4
.nv.shared._Z27bench_row_rmsnorm_pure_fp16ILi128EEvPK6__halfS2_PS0_if:
	.zero		1052


//--------------------- .nv.shared.reserved.0     --------------------------
	.section	.nv.shared.reserved.0,"aw",@nobits
	.weak		__nv_reservedSMEM_offset_0_alias
	.size		__nv_reservedSMEM_offset_0_alias, 0, 64
	.other		__nv_reservedSMEM_offset_0_alias,@"STO_CUDA_RESERVED_SHARED STV_DEFAULT"
__nv_reservedSMEM_offset_0_alias:
	.zero		0
	.zero		64


//--------------------- .nv.global                --------------------------
	.section	.nv.global,"aw",@nobits
.nv.global:
	.type		_ZN34_INTERNAL_8a93bd71_4_k_cu_3877318d4cuda3std3__48in_placeE,@object
	.size		_ZN34_INTERNAL_8a93bd71_4_k_cu_3877318d4cuda3std3__48in_placeE,(_ZN34_INTERNAL_8a93bd71_4_k_cu_3877318d4cuda3std6ranges3__45__cpo8distanceE - _ZN34_INTERNAL_8a93bd71_4_k_cu_3877318d4cuda3std3__48in_placeE)
_ZN34_INTERNAL_8a93bd71_4_k_cu_3877318d4cuda3std3__48in_placeE:
	.zero		1
	.type		_ZN34_INTERNAL_8a93bd71_4_k_cu_3877318d4cuda3std6ranges3__45__cpo8distanceE,@object
	.size		_ZN34_INTERNAL_8a93bd71_4_k_cu_3877318d4cuda3std6ranges3__45__cpo8distanceE,(_ZN34_INTERNAL_8a93bd71_4_k_cu_3877318d4cuda3std3__45__cpo6cbeginE - _ZN34_INTERNAL_8a93bd71_4_k_cu_3877318d4cuda3std6ranges3__45__cpo8distanceE)
_ZN34_INTERNAL_8a93bd71_4_k_cu_3877318d4cuda3std6ranges3__45__cpo8distanceE:
	.zero		1
	.type		_ZN34_INTERNAL_8a93bd71_4_k_cu_3877318d4cuda3std3__45__cpo6cbeginE,@object
	.size		_ZN34_INTERNAL_8a93bd71_4_k_cu_3877318d4cuda3std3__45__cpo6cbeginE,(_ZN34_INTERNAL_8a93bd71_4_k_cu_3877318d4cuda3std6ranges3__45__cpo7advanceE - _ZN34_INTERNAL_8a93bd71_4_k_cu_3877318d4cuda3std3__45__cpo6cbeginE)
_ZN34_INTERNAL_8a93bd71_4_k_cu_3877318d4cuda3std3__45__cpo6cbeginE:
	.zero		1
	.type		_ZN34_INTERNAL_8a93bd71_4_k_cu_3877318d4cuda3std6ranges3__45__cpo7advanceE,@object
	.size		_ZN34_INTERNAL_8a93bd71_4_k_cu_3877318d4cuda3std6ranges3__45__cpo7advanceE,(_ZN34_INTERNAL_8a93bd71_4_k_cu_3877318d4cuda3std3__45__cpo7crbeginE - _ZN34_INTERNAL_8a93bd71_4_k_cu_3877318d4cuda3std6ranges3__45__cpo7advanceE)
_ZN34_INTERNAL_8a93bd71_4_k_cu_3877318d4cuda3std6ranges3__45__cpo7advanceE:
	.zero		1
	.type		_ZN34_INTERNAL_8a93bd71_4_k_cu_3877318d4cuda3std3__45__cpo7crbeginE,@object
	.size		_ZN34_INTERNAL_8a93bd71_4_k_cu_3877318d4cuda3std3__45__cpo7crbeginE,(_ZN34_INTERNAL_8a93bd71_4_k_cu_3877318d4cuda3std6ranges3__45__cpo4dataE - _ZN34_INTERNAL_8a93bd71_4_k_cu_3877318d4cuda3std3__45__cpo7crbeginE)
_ZN34_INTERNAL_8a93bd71_4_k_cu_3877318d4cuda3std3__45__cpo7crbeginE:
	.zero		1
	.type		_ZN34_INTERNAL_8a93bd71_4_k_cu_3877318d4cuda3std6ranges3__45__cpo4dataE,@object
	.size		_ZN34_INTERNAL_8a93bd71_4_k_cu_3877318d4cuda3std6ranges3__45__cpo4dataE,(_ZN34_INTERNAL_8a93bd71_4_k_cu_3877318d4cuda3std6ranges3__45__cpo5beginE - _ZN34_INTERNAL_8a93bd71_4_k_cu_3877318d4cuda3std6ranges3__45__cpo4dataE)
_ZN34_INTERNAL_8a93bd71_4_k_cu_3877318d4cuda3std6ranges3__45__cpo4dataE:
	.zero		1
	.type		_ZN34_INTERNAL_8a93bd71_4_k_cu_3877318d4cuda3std6ranges3__45__cpo5beginE,@object
	.size		_ZN34_INTERNAL_8a93bd71_4_k_cu_3877318d4cuda3std6ranges3__45__cpo5beginE,(_ZN34_INTERNAL_8a93bd71_4_k_cu_3877318d4cuda3std3__436_GLOBAL__N__8a93bd71_4_k_cu_3877318d6ignoreE - _ZN34_INTERNAL_8a93bd71_4_k_cu_3877318d4cuda3std6ranges3__45__cpo5beginE)
_ZN34_INTERNAL_8a93bd71_4_k_cu_3877318d4cuda3std6ranges3__45__cpo5beginE:
	.zero		1
	.type		_ZN34_INTERNAL_8a93bd71_4_k_cu_3877318d4cuda3std3__436_GLOBAL__N__8a93bd71_4_k_cu_3877318d6ignoreE,@object
	.size		_ZN34_INTERNAL_8a93bd71_4_k_cu_3877318d4cuda3std3__436_GLOBAL__N__8a93bd71_4_k_cu_3877318d6ignoreE,(_ZN34_INTERNAL_8a93bd71_4_k_cu_3877318d4cuda3std6ranges3__45__cpo4sizeE - _ZN34_INTERNAL_8a93bd71_4_k_cu_3877318d4cuda3std3__436_GLOBAL__N__8a93bd71_4_k_cu_3877318d6ignoreE)
_ZN34_INTERNAL_8a93bd71_4_k_cu_3877318d4cuda3std3__436_GLOBAL__N__8a93bd71_4_k_cu_3877318d6ignoreE:
	.zero		1
	.type		_ZN34_INTERNAL_8a93bd71_4_k_cu_3877318d4cuda3std6ranges3__45__cpo4sizeE,@object
	.size		_ZN34_INTERNAL_8a93bd71_4_k_cu_3877318d4cuda3std6ranges3__45__cpo4sizeE,(_ZN34_INTERNAL_8a93bd71_4_k_cu_3877318d4cuda3std3__45__cpo5beginE - _ZN34_INTERNAL_8a93bd71_4_k_cu_3877318d4cuda3std6ranges3__45__cpo4sizeE)
_ZN34_INTERNAL_8a93bd71_4_k_cu_3877318d4cuda3std6ranges3__45__cpo4sizeE:
	.zero		1
	.type		_ZN34_INTERNAL_8a93bd71_4_k_cu_3877318d4cuda3std3__45__cpo5beginE,@object
	.size		_ZN34_INTERNAL_8a93bd71_4_k_cu_3877318d4cuda3std3__45__cpo5beginE,(_ZN34_INTERNAL_8a93bd71_4_k_cu_3877318d4cuda3std6ranges3__45__cpo6cbeginE - _ZN34_INTERNAL_8a93bd71_4_k_cu_3877318d4cuda3std3__45__cpo5beginE)
_ZN34_INTERNAL_8a93bd71_4_k_cu_3877318d4cuda3std3__45__cpo5beginE:
	.zero		1
	.type		_ZN34_INTERNAL_8a93bd71_4_k_cu_3877318d4cuda3std6ranges3__45__cpo6cbeginE,@object
	.size		_ZN34_INTERNAL_8a93bd71_4_k_cu_3877318d4cuda3std6ranges3__45__cpo6cbeginE,(_ZN34_INTERNAL_8a93bd71_4_k_cu_3877318d4cuda3std3__45__cpo6rbeginE - _ZN34_INTERNAL_8a93bd71_4_k_cu_3877318d4cuda3std6ranges3__45__cpo6cbeginE)
_ZN34_INTERNAL_8a93bd71_4_k_cu_3877318d4cuda3std6ranges3__45__cpo6cbeginE:
	.zero		1
	.type		_ZN34_INTERNAL_8a93bd71_4_k_cu_3877318d4cuda3std3__45__cpo6rbeginE,@object
	.size		_ZN34_INTERNAL_8a93bd71_4_k_cu_3877318d4cuda3std3__45__cpo6rbeginE,(_ZN34_INTERNAL_8a93bd71_4_k_cu_3877318d4cuda3std6ranges3__45__cpo4nextE - _ZN34_INTERNAL_8a93bd71_4_k_cu_3877318d4cuda3std3__45__cpo6rbeginE)
_ZN34_INTERNAL_8a93bd71_4_k_cu_3877318d4cuda3std3__45__cpo6rbeginE:
	.zero		1
	.type		_ZN34_INTERNAL_8a93bd71_4_k_cu_3877318d4cuda3std6ranges3__45__cpo4nextE,@object
	.size		_ZN34_INTERNAL_8a93bd71_4_k_cu_3877318d4cuda3std6ranges3__45__cpo4nextE,(_ZN34_INTERNAL_8a93bd71_4_k_cu_3877318d4cuda3std6ranges3__45__cpo4swapE - _ZN34_INTERNAL_8a93bd71_4_k_cu_3877318d4cuda3std6ranges3__45__cpo4nextE)
_ZN34_INTERNAL_8a93bd71_4_k_cu_3877318d4cuda3std6ranges3__45__cpo4nextE:
	.zero		1
	.type		_ZN34_INTERNAL_8a93bd71_4_k_cu_3877318d4cuda3std6ranges3__45__cpo4swapE,@object
	.size		_ZN34_INTERNAL_8a93bd71_4_k_cu_3877318d4cuda3std6ranges3__45__cpo4swapE,(_ZN34_INTERNAL_8a93bd71_4_k_cu_3877318d4cuda3std3__420unreachable_sentinelE - _ZN34_INTERNAL_8a93bd71_4_k_cu_3877318d4cuda3std6ranges3__45__cpo4swapE)
_ZN34_INTERNAL_8a93bd71_4_k_cu_3877318d4cuda3std6ranges3__45__cpo4swapE:
	.zero		1
	.type		_ZN34_INTERNAL_8a93bd71_4_k_cu_3877318d4cuda3std3__420unreachable_sentinelE,@object
	.size		_ZN34_INTERNAL_8a93bd71_4_k_cu_3877318d4cuda3std3__420unreachable_sentinelE,(_ZN34_INTERNAL_8a93bd71_4_k_cu_3877318d6thrust24THRUST_300001_SM_1000_NS6system6detail10sequential3seqE - _ZN34_INTERNAL_8a93bd71_4_k_cu_3877318d4cuda3std3__420unreachable_sentinelE)
_ZN34_INTERNAL_8a93bd71_4_k_cu_3877318d4cuda3std3__420unreachable_sentinelE:
	.zero		1
	.type		_ZN34_INTERNAL_8a93bd71_4_k_cu_3877318d6thrust24THRUST_300001_SM_1000_NS6system6detail10sequential3seqE,@object
	.size		_ZN34_INTERNAL_8a93bd71_4_k_cu_3877318d6thrust24THRUST_300001_SM_1000_NS6system6detail10sequential3seqE,(_ZN34_INTERNAL_8a93bd71_4_k_cu_3877318d4cuda3std3__45__cpo4cendE - _ZN34_INTERNAL_8a93bd71_4_k_cu_3877318d6thrust24THRUST_300001_SM_1000_NS6system6detail10sequential3seqE)
_ZN34_INTERNAL_8a93bd71_4_k_cu_3877318d6thrust24THRUST_300001_SM_1000_NS6system6detail10sequential3seqE:
	.zero		1
	.type		_ZN34_INTERNAL_8a93bd71_4_k_cu_3877318d4cuda3std3__45__cpo4cendE,@object
	.size		_ZN34_INTERNAL_8a93bd71_4_k_cu_3877318d4cuda3std3__45__cpo4cendE,(_ZN34_INTERNAL_8a93bd71_4_k_cu_3877318d4cuda3std6ranges3__45__cpo9iter_swapE - _ZN34_INTERNAL_8a93bd71_4_k_cu_3877318d4cuda3std3__45__cpo4cendE)
_ZN34_INTERNAL_8a93bd71_4_k_cu_3877318d4cuda3std3__45__cpo4cendE:
	.zero		1
	.type		_ZN34_INTERNAL_8a93bd71_4_k_cu_3877318d4cuda3std6ranges3__45__cpo9iter_swapE,@object
	.size		_ZN34_INTERNAL_8a93bd71_4_k_cu_3877318d4cuda3std6ranges3__45__cpo9iter_swapE,(_ZN34_INTERNAL_8a93bd71_4_k_cu_3877318d4cuda3std3__45__cpo5crendE - _ZN34_INTERNAL_8a93bd71_4_k_cu_3877318d4cuda3std6ranges3__45__cpo9iter_swapE)
_ZN34_INTERNAL_8a93bd71_4_k_cu_3877318d4cuda3std6ranges3__45__cpo9iter_swapE:
	.zero		1
	.type		_ZN34_INTERNAL_8a93bd71_4_k_cu_3877318d4cuda3std3__45__cpo5crendE,@object
	.size		_ZN34_INTERNAL_8a93bd71_4_k_cu_3877318d4cuda3std3__45__cpo5crendE,(_ZN34_INTERNAL_8a93bd71_4_k_cu_3877318d4cuda3std6ranges3__45__cpo5cdataE - _ZN34_INTERNAL_8a93bd71_4_k_cu_3877318d4cuda3std3__45__cpo5crendE)
_ZN34_INTERNAL_8a93bd71_4_k_cu_3877318d4cuda3std3__45__cpo5crendE:
	.zero		1
	.type		_ZN34_INTERNAL_8a93bd71_4_k_cu_3877318d4cuda3std6ranges3__45__cpo5cdataE,@object
	.size		_ZN34_INTERNAL_8a93bd71_4_k_cu_3877318d4cuda3std6ranges3__45__cpo5cdataE,(_ZN34_INTERNAL_8a93bd71_4_k_cu_3877318d4cuda3std6ranges3__45__cpo3endE - _ZN34_INTERNAL_8a93bd71_4_k_cu_3877318d4cuda3std6ranges3__45__cpo5cdataE)
_ZN34_INTERNAL_8a93bd71_4_k_cu_3877318d4cuda3std6ranges3__45__cpo5cdataE:
	.zero		1
	.type		_ZN34_INTERNAL_8a93bd71_4_k_cu_3877318d4cuda3std6ranges3__45__cpo3endE,@object
	.size		_ZN34_INTERNAL_8a93bd71_4_k_cu_3877318d4cuda3std6ranges3__45__cpo3endE,(_ZN34_INTERNAL_8a93bd71_4_k_cu_3877318d4cuda3std3__419piecewise_constructE - _ZN34_INTERNAL_8a93bd71_4_k_cu_3877318d4cuda3std6ranges3__45__cpo3endE)
_ZN34_INTERNAL_8a93bd71_4_k_cu_3877318d4cuda3std6ranges3__45__cpo3endE:
	.zero		1
	.type		_ZN34_INTERNAL_8a93bd71_4_k_cu_3877318d4cuda3std3__419piecewise_constructE,@object
	.size		_ZN34_INTERNAL_8a93bd71_4_k_cu_3877318d4cuda3std3__419piecewise_constructE,(_ZN34_INTERNAL_8a93bd71_4_k_cu_3877318d4cuda3std6ranges3__45__cpo5ssizeE - _ZN34_INTERNAL_8a93bd71_4_k_cu_3877318d4cuda3std3__419piecewise_constructE)
_ZN34_INTERNAL_8a93bd71_4_k_cu_3877318d4cuda3std3__419piecewise_constructE:
	.zero		1
	.type		_ZN34_INTERNAL_8a93bd71_4_k_cu_3877318d4cuda3std6ranges3__45__cpo5ssizeE,@object
	.size		_ZN34_INTERNAL_8a93bd71_4_k_cu_3877318d4cuda3std6ranges3__45__cpo5ssizeE,(_ZN34_INTERNAL_8a93bd71_4_k_cu_3877318d4cuda3std3__45__cpo3endE - _ZN34_INTERNAL_8a93bd71_4_k_cu_3877318d4cuda3std6ranges3__45__cpo5ssizeE)
_ZN34_INTERNAL_8a93bd71_4_k_cu_3877318d4cuda3std6ranges3__45__cpo5ssizeE:
	.zero		1
	.type		_ZN34_INTERNAL_8a93bd71_4_k_cu_3877318d4cuda3std3__45__cpo3endE,@object
	.size		_ZN34_INTERNAL_8a93bd71_4_k_cu_3877318d4cuda3std3__45__cpo3endE,(_ZN34_INTERNAL_8a93bd71_4_k_cu_3877318d4cuda3std6ranges3__45__cpo4cendE - _ZN34_INTERNAL_8a93bd71_4_k_cu_3877318d4cuda3std3__45__cpo3endE)
_ZN34_INTERNAL_8a93bd71_4_k_cu_3877318d4cuda3std3__45__cpo3endE:
	.zero		1
	.type		_ZN34_INTERNAL_8a93bd71_4_k_cu_3877318d4cuda3std6ranges3__45__cpo4cendE,@object
	.size		_ZN34_INTERNAL_8a93bd71_4_k_cu_3877318d4cuda3std6ranges3__45__cpo4cendE,(_ZN34_INTERNAL_8a93bd71_4_k_cu_3877318d4cuda3std3__45__cpo4rendE - _ZN34_INTERNAL_8a93bd71_4_k_cu_3877318d4cuda3std6ranges3__45__cpo4cendE)
_ZN34_INTERNAL_8a93bd71_4_k_cu_3877318d4cuda3std6ranges3__45__cpo4cendE:
	.zero		1
	.type		_ZN34_INTERNAL_8a93bd71_4_k_cu_3877318d4cuda3std3__45__cpo4rendE,@object
	.size		_ZN34_INTERNAL_8a93bd71_4_k_cu_3877318d4cuda3std3__45__cpo4rendE,(_ZN34_INTERNAL_8a93bd71_4_k_cu_3877318d4cuda3std6ranges3__45__cpo4prevE - _ZN34_INTERNAL_8a93bd71_4_k_cu_3877318d4cuda3std3__45__cpo4rendE)
_ZN34_INTERNAL_8a93bd71_4_k_cu_3877318d4cuda3std3__45__cpo4rendE:
	.zero		1
	.type		_ZN34_INTERNAL_8a93bd71_4_k_cu_3877318d4cuda3std6ranges3__45__cpo4prevE,@object
	.size		_ZN34_INTERNAL_8a93bd71_4_k_cu_3877318d4cuda3std6ranges3__45__cpo4prevE,(_ZN34_INTERNAL_8a93bd71_4_k_cu_3877318d4cuda3std6ranges3__45__cpo9iter_moveE - _ZN34_INTERNAL_8a93bd71_4_k_cu_3877318d4cuda3std6ranges3__45__cpo4prevE)
_ZN34_INTERNAL_8a93bd71_4_k_cu_3877318d4cuda3std6ranges3__45__cpo4prevE:
	.zero		1
	.type		_ZN34_INTERNAL_8a93bd71_4_k_cu_3877318d4cuda3std6ranges3__45__cpo9iter_moveE,@object
	.size		_ZN34_INTERNAL_8a93bd71_4_k_cu_3877318d4cuda3std6ranges3__45__cpo9iter_moveE,(.L_13 - _ZN34_INTERNAL_8a93bd71_4_k_cu_3877318d4cuda3std6ranges3__45__cpo9iter_moveE)
_ZN34_INTERNAL_8a93bd71_4_k_cu_3877318d4cuda3std6ranges3__45__cpo9iter_moveE:
	.zero		1
.L_13:


//--------------------- .nv.shared._Z21bench_row_rmsnorm_f32ILi128EEvPfS0_S0_if --------------------------
	.section	.nv.shared._Z21bench_row_rmsnorm_f32ILi128EEvPfS0_S0_if,"aw",@nobits
	.sectionflags	@""
	.align	4
.nv.shared._Z21bench_row_rmsnorm_f32ILi128EEvPfS0_S0_if:
	.zero		1052


//--------------------- .nv.shared._Z25bench_row_rmsnorm_f32_dimPfS_S_iif --------------------------
	.section	.nv.shared._Z25bench_row_rmsnorm_f32_dimPfS_S_iif,"aw",@nobits
	.sectionflags	@""
	.align	4
.nv.shared._Z25bench_row_rmsnorm_f32_dimPfS_S_iif:
	.zero		1052


//--------------------- .nv.constant0._Z27bench_row_rmsnorm_pure_fp16ILi128EEvPK6__halfS2_PS0_if --------------------------
	.section	.nv.constant0._Z27bench_row_rmsnorm_pure_fp16ILi128EEvPK6__halfS2_PS0_if,"a",@progbits
	.sectionflags	@""
	.align	4
.nv.constant0._Z27bench_row_rmsnorm_pure_fp16ILi128EEvPK6__halfS2_PS0_if:
	.zero		928


//--------------------- .nv.constant0._Z21bench_row_rmsnorm_f32ILi128EEvPfS0_S0_if --------------------------
	.section	.nv.constant0._Z21bench_row_rmsnorm_f32ILi128EEvPfS0_S0_if,"a",@progbits
	.sectionflags	@""
	.align	4
.nv.constant0._Z21bench_row_rmsnorm_f32ILi128EEvPfS0_S0_if:
	.zero		928


//--------------------- .nv.constant0._Z25bench_row_rmsnorm_f32_dimPfS_S_iif --------------------------
	.section	.nv.constant0._Z25bench_row_rmsnorm_f32_dimPfS_S_iif,"a",@progbits
	.sectionflags	@""
	.align	4
.nv.constant0._Z25bench_row_rmsnorm_f32_dimPfS_S_iif:
	.zero		932


//--------------------- SYMBOLS --------------------------

	.type		.nv.reservedSmem.offset0,@object
	.size		.nv.reservedSmem.offset0,0x4
	.type		.nv.reservedSmem.cap,@object
	.size		.nv.reservedSmem.cap,0x4
